	.target	sm_90a

	.elftype	@"ET_EXEC"


//--------------------- .note.nv.tkinfo           --------------------------
	.section	.note.nv.tkinfo,"",@"SHT_NOTE"
	.sectionflags	@"SHF_NOTE_NV_TKINFO"
	.tkinfo
        /*0018*/ 	.word	0x00000002
        /*0030*/ 	.string	""
        /*0030*/ 	.string	"ptxas"
        /*0030*/ 	.string	"Cuda compilation tools, release 13.0, V13.0.88"
        /*0030*/ 	.string	"Build cuda_13.0.r13.0/compiler.36424714_0"
        /*0030*/ 	.string	"-arch sm_90a -m 64 "



//--------------------- .note.nv.cuinfo           --------------------------
	.section	.note.nv.cuinfo,"",@"SHT_NOTE"
	.sectionflags	@"SHF_NOTE_NV_CUINFO"
        /*0018*/ 	.short	0x0002
        /*001a*/ 	.short	0x005a
        /*001c*/ 	.short	0x0082
	.zero		2


//--------------------- .nv.info                  --------------------------
	.section	.nv.info,"",@"SHT_CUDA_INFO"
	.align	4


	//----- nvinfo : EIATTR_REGCOUNT
	.align		4
        /*0000*/ 	.byte	0x04, 0x2f
        /*0002*/ 	.short	(.L_12 - .L_11)
	.align		4
.L_11:
        /*0004*/ 	.word	index@(_ZN7cutlass13device_kernelINS_4gemm6kernel13GemmUniversalIN4cute5tupleIJiiiiEEENS1_10collective13CollectiveMmaINS1_40MainloopSm90TmaGmmaWarpSpecializedSparseILi6ENS5_IJNS4_1CILi1EEENSA_ILi2EEESB_EEENS1_32KernelTmaWarpSpecializedPingpongEEENS5_IJNSA_ILi64EEENSA_ILi256EEESG_EEENS_6half_tENS5_IJNS4_6LayoutINS5_IJiNS5_IJSC_iEEEiEEENS5_IJlNS5_IJSB_SC_EEElEEEEENSK_INS5_IJNS5_IJNS5_IJNSA_ILi8EEESC_NSA_ILi4EEEEEEiEEENS5_IJNS5_IJNSA_ILi16EEESC_SC_EEEiEEEiEEENS5_IJNS5_IJNS5_IJSG_SU_NSA_ILi1024EEEEEENSA_ILi4096EEEEEENS5_IJNS5_IJSB_NSA_ILi512EEENSA_ILi32EEEEEElEEElEEEEEEEESJ_NS5_IJlSB_lEEENS4_8TiledMMAINS4_8MMA_AtomIJNS4_4SM904GMMA6SPARSE27GMMA_64x256x32_F32F16F16_SSILNS1D_5MajorE0ELS1G_0ELNS1D_7ScaleInE1ELS1H_1ELNS1D_9SparseSelE0EEEEEENSK_INS5_IJSB_SB_SB_EEENS5_IJNSA_ILi0EEES1M_S1M_EEEEENS5_IJNS4_10UnderscoreES1P_S1P_EEEEENS4_23SM90_TMA_LOAD_MULTICASTENS4_14ComposedLayoutINS4_7SwizzleILi2ELi4ELi3EEENS4_25smem_sparse_ptr_flag_bitsILi2ELi16EEENSK_INS5_IJNS5_IJSB_SQ_EEENS5_IJSC_S13_EEEEEENS5_IJNS5_IJS1M_SG_EEESN_EEEEEEEvNS4_8identityENS4_13SM90_TMA_LOADENS1T_INS1U_ILi3ELi4ELi3EEENS4_18smem_ptr_flag_bitsILi16EEENSK_INS5_IJSQ_SG_EEENS5_IJSG_SB_EEEEEEEvS25_EENS_8epilogue10collective6detail29Sm90TmaWarpSpecializedAdapterINS2G_15DefaultEpilogueIfNS5_IJSB_llEEES2K_NS2F_6thread17LinearCombinationIfLi1EffLNS2L_9ScaleType4KindE0ELNS_15FloatRoundStyleE2EfEENS1_15EpilogueDefaultEEEEEvvEEEEvNT_6ParamsE)
        /*0008*/ 	.word	0x000000a8


	//----- nvinfo : EIATTR_FRAME_SIZE
	.align		4
.L_12:
        /*000c*/ 	.byte	0x04, 0x11
        /*000e*/ 	.short	(.L_14 - .L_13)
	.align		4
.L_13:
        /*0010*/ 	.word	index@(_ZN7cutlass13device_kernelINS_4gemm6kernel13GemmUniversalIN4cute5tupleIJiiiiEEENS1_10collective13CollectiveMmaINS1_40MainloopSm90TmaGmmaWarpSpecializedSparseILi6ENS5_IJNS4_1CILi1EEENSA_ILi2EEESB_EEENS1_32KernelTmaWarpSpecializedPingpongEEENS5_IJNSA_ILi64EEENSA_ILi256EEESG_EEENS_6half_tENS5_IJNS4_6LayoutINS5_IJiNS5_IJSC_iEEEiEEENS5_IJlNS5_IJSB_SC_EEElEEEEENSK_INS5_IJNS5_IJNS5_IJNSA_ILi8EEESC_NSA_ILi4EEEEEEiEEENS5_IJNS5_IJNSA_ILi16EEESC_SC_EEEiEEEiEEENS5_IJNS5_IJNS5_IJSG_SU_NSA_ILi1024EEEEEENSA_ILi4096EEEEEENS5_IJNS5_IJSB_NSA_ILi512EEENSA_ILi32EEEEEElEEElEEEEEEEESJ_NS5_IJlSB_lEEENS4_8TiledMMAINS4_8MMA_AtomIJNS4_4SM904GMMA6SPARSE27GMMA_64x256x32_F32F16F16_SSILNS1D_5MajorE0ELS1G_0ELNS1D_7ScaleInE1ELS1H_1ELNS1D_9SparseSelE0EEEEEENSK_INS5_IJSB_SB_SB_EEENS5_IJNSA_ILi0EEES1M_S1M_EEEEENS5_IJNS4_10UnderscoreES1P_S1P_EEEEENS4_23SM90_TMA_LOAD_MULTICASTENS4_14ComposedLayoutINS4_7SwizzleILi2ELi4ELi3EEENS4_25smem_sparse_ptr_flag_bitsILi2ELi16EEENSK_INS5_IJNS5_IJSB_SQ_EEENS5_IJSC_S13_EEEEEENS5_IJNS5_IJS1M_SG_EEESN_EEEEEEEvNS4_8identityENS4_13SM90_TMA_LOADENS1T_INS1U_ILi3ELi4ELi3EEENS4_18smem_ptr_flag_bitsILi16EEENSK_INS5_IJSQ_SG_EEENS5_IJSG_SB_EEEEEEEvS25_EENS_8epilogue10collective6detail29Sm90TmaWarpSpecializedAdapterINS2G_15DefaultEpilogueIfNS5_IJSB_llEEES2K_NS2F_6thread17LinearCombinationIfLi1EffLNS2L_9ScaleType4KindE0ELNS_15FloatRoundStyleE2EfEENS1_15EpilogueDefaultEEEEEvvEEEEvNT_6ParamsE)
        /*0014*/ 	.word	0x00000000


	//----- nvinfo : EIATTR_MIN_STACK_SIZE
	.align		4
.L_14:
        /*0018*/ 	.byte	0x04, 0x12
        /*001a*/ 	.short	(.L_16 - .L_15)
	.align		4
.L_15:
        /*001c*/ 	.word	index@(_ZN7cutlass13device_kernelINS_4gemm6kernel13GemmUniversalIN4cute5tupleIJiiiiEEENS1_10collective13CollectiveMmaINS1_40MainloopSm90TmaGmmaWarpSpecializedSparseILi6ENS5_IJNS4_1CILi1EEENSA_ILi2EEESB_EEENS1_32KernelTmaWarpSpecializedPingpongEEENS5_IJNSA_ILi64EEENSA_ILi256EEESG_EEENS_6half_tENS5_IJNS4_6LayoutINS5_IJiNS5_IJSC_iEEEiEEENS5_IJlNS5_IJSB_SC_EEElEEEEENSK_INS5_IJNS5_IJNS5_IJNSA_ILi8EEESC_NSA_ILi4EEEEEEiEEENS5_IJNS5_IJNSA_ILi16EEESC_SC_EEEiEEEiEEENS5_IJNS5_IJNS5_IJSG_SU_NSA_ILi1024EEEEEENSA_ILi4096EEEEEENS5_IJNS5_IJSB_NSA_ILi512EEENSA_ILi32EEEEEElEEElEEEEEEEESJ_NS5_IJlSB_lEEENS4_8TiledMMAINS4_8MMA_AtomIJNS4_4SM904GMMA6SPARSE27GMMA_64x256x32_F32F16F16_SSILNS1D_5MajorE0ELS1G_0ELNS1D_7ScaleInE1ELS1H_1ELNS1D_9SparseSelE0EEEEEENSK_INS5_IJSB_SB_SB_EEENS5_IJNSA_ILi0EEES1M_S1M_EEEEENS5_IJNS4_10UnderscoreES1P_S1P_EEEEENS4_23SM90_TMA_LOAD_MULTICASTENS4_14ComposedLayoutINS4_7SwizzleILi2ELi4ELi3EEENS4_25smem_sparse_ptr_flag_bitsILi2ELi16EEENSK_INS5_IJNS5_IJSB_SQ_EEENS5_IJSC_S13_EEEEEENS5_IJNS5_IJS1M_SG_EEESN_EEEEEEEvNS4_8identityENS4_13SM90_TMA_LOADENS1T_INS1U_ILi3ELi4ELi3EEENS4_18smem_ptr_flag_bitsILi16EEENSK_INS5_IJSQ_SG_EEENS5_IJSG_SB_EEEEEEEvS25_EENS_8epilogue10collective6detail29Sm90TmaWarpSpecializedAdapterINS2G_15DefaultEpilogueIfNS5_IJSB_llEEES2K_NS2F_6thread17LinearCombinationIfLi1EffLNS2L_9ScaleType4KindE0ELNS_15FloatRoundStyleE2EfEENS1_15EpilogueDefaultEEEEEvvEEEEvNT_6ParamsE)
        /*0020*/ 	.word	0x00000000
.L_16:


//--------------------- .nv.compat                --------------------------
	.section	.nv.compat,"",@"SHT_CUDA_COMPAT_INFO"
	.align	4
        /*0000*/ 	.byte	0x02, 0x09, 0x01, 0x00, 0x02, 0x02, 0x04, 0x00, 0x02, 0x05, 0x05, 0x00, 0x03, 0x07, 0x01, 0x01
        /*0010*/ 	.byte	0x02, 0x03, 0x01, 0x00, 0x02, 0x06, 0x01, 0x00, 0x04, 0x0b, 0x08, 0x00, 0x00, 0x00, 0x00, 0x00
        /*0020*/ 	.byte	0x00, 0x00, 0x00, 0x00


//--------------------- .nv.info._ZN7cutlass13device_kernelINS_4gemm6kernel13GemmUniversalIN4cute5tupleIJiiiiEEENS1_10collective13CollectiveMmaINS1_40MainloopSm90TmaGmmaWarpSpecializedSparseILi6ENS5_IJNS4_1CILi1EEENSA_ILi2EEESB_EEENS1_32KernelTmaWarpSpecializedPingpongEEENS5_IJNSA_ILi64EEENSA_ILi256EEESG_EEENS_6half_tENS5_IJNS4_6LayoutINS5_IJiNS5_IJSC_iEEEiEEENS5_IJlNS5_IJSB_SC_EEElEEEEENSK_INS5_IJNS5_IJNS5_IJNSA_ILi8EEESC_NSA_ILi4EEEEEEiEEENS5_IJNS5_IJNSA_ILi16EEESC_SC_EEEiEEEiEEENS5_IJNS5_IJNS5_IJSG_SU_NSA_ILi1024EEEEEENSA_ILi4096EEEEEENS5_IJNS5_IJSB_NSA_ILi512EEENSA_ILi32EEEEEElEEElEEEEEEEESJ_NS5_IJlSB_lEEENS4_8TiledMMAINS4_8MMA_AtomIJNS4_4SM904GMMA6SPARSE27GMMA_64x256x32_F32F16F16_SSILNS1D_5MajorE0ELS1G_0ELNS1D_7ScaleInE1ELS1H_1ELNS1D_9SparseSelE0EEEEEENSK_INS5_IJSB_SB_SB_EEENS5_IJNSA_ILi0EEES1M_S1M_EEEEENS5_IJNS4_10UnderscoreES1P_S1P_EEEEENS4_23SM90_TMA_LOAD_MULTICASTENS4_14ComposedLayoutINS4_7SwizzleILi2ELi4ELi3EEENS4_25smem_sparse_ptr_flag_bitsILi2ELi16EEENSK_INS5_IJNS5_IJSB_SQ_EEENS5_IJSC_S13_EEEEEENS5_IJNS5_IJS1M_SG_EEESN_EEEEEEEvNS4_8identityENS4_13SM90_TMA_LOADENS1T_INS1U_ILi3ELi4ELi3EEENS4_18smem_ptr_flag_bitsILi16EEENSK_INS5_IJSQ_SG_EEENS5_IJSG_SB_EEEEEEEvS25_EENS_8epilogue10collective6detail29Sm90TmaWarpSpecializedAdapterINS2G_15DefaultEpilogueIfNS5_IJSB_llEEES2K_NS2F_6thread17LinearCombinationIfLi1EffLNS2L_9ScaleType4KindE0ELNS_15FloatRoundStyleE2EfEENS1_15EpilogueDefaultEEEEEvvEEEEvNT_6ParamsE --------------------------
	.section	.nv.info._ZN7cutlass13device_kernelINS_4gemm6kernel13GemmUniversalIN4cute5tupleIJiiiiEEENS1_10collective13CollectiveMmaINS1_40MainloopSm90TmaGmmaWarpSpecializedSparseILi6ENS5_IJNS4_1CILi1EEENSA_ILi2EEESB_EEENS1_32KernelTmaWarpSpecializedPingpongEEENS5_IJNSA_ILi64EEENSA_ILi256EEESG_EEENS_6half_tENS5_IJNS4_6LayoutINS5_IJiNS5_IJSC_iEEEiEEENS5_IJlNS5_IJSB_SC_EEElEEEEENSK_INS5_IJNS5_IJNS5_IJNSA_ILi8EEESC_NSA_ILi4EEEEEEiEEENS5_IJNS5_IJNSA_ILi16EEESC_SC_EEEiEEEiEEENS5_IJNS5_IJNS5_IJSG_SU_NSA_ILi1024EEEEEENSA_ILi4096EEEEEENS5_IJNS5_IJSB_NSA_ILi512EEENSA_ILi32EEEEEElEEElEEEEEEEESJ_NS5_IJlSB_lEEENS4_8TiledMMAINS4_8MMA_AtomIJNS4_4SM904GMMA6SPARSE27GMMA_64x256x32_F32F16F16_SSILNS1D_5MajorE0ELS1G_0ELNS1D_7ScaleInE1ELS1H_1ELNS1D_9SparseSelE0EEEEEENSK_INS5_IJSB_SB_SB_EEENS5_IJNSA_ILi0EEES1M_S1M_EEEEENS5_IJNS4_10UnderscoreES1P_S1P_EEEEENS4_23SM90_TMA_LOAD_MULTICASTENS4_14ComposedLayoutINS4_7SwizzleILi2ELi4ELi3EEENS4_25smem_sparse_ptr_flag_bitsILi2ELi16EEENSK_INS5_IJNS5_IJSB_SQ_EEENS5_IJSC_S13_EEEEEENS5_IJNS5_IJS1M_SG_EEESN_EEEEEEEvNS4_8identityENS4_13SM90_TMA_LOADENS1T_INS1U_ILi3ELi4ELi3EEENS4_18smem_ptr_flag_bitsILi16EEENSK_INS5_IJSQ_SG_EEENS5_IJSG_SB_EEEEEEEvS25_EENS_8epilogue10collective6detail29Sm90TmaWarpSpecializedAdapterINS2G_15DefaultEpilogueIfNS5_IJSB_llEEES2K_NS2F_6thread17LinearCombinationIfLi1EffLNS2L_9ScaleType4KindE0ELNS_15FloatRoundStyleE2EfEENS1_15EpilogueDefaultEEEEEvvEEEEvNT_6ParamsE,"",@"SHT_CUDA_INFO"
	.sectionflags	@""
	.align	4


	//----- nvinfo : EIATTR_CUDA_API_VERSION
	.align		4
        /*0000*/ 	.byte	0x04, 0x37
        /*0002*/ 	.short	(.L_18 - .L_17)
.L_17:
        /*0004*/ 	.word	0x00000082


	//----- nvinfo : EIATTR_KPARAM_INFO
	.align		4
.L_18:
        /*0008*/ 	.byte	0x04, 0x17
        /*000a*/ 	.short	(.L_20 - .L_19)
.L_19:
        /*000c*/ 	.word	0x00000000
        /*0010*/ 	.short	0x0000
        /*0012*/ 	.short	0x0070
        /*0014*/ 	.byte	0x00, 0xf0, 0x01, 0x14


	//----- nvinfo : EIATTR_SPARSE_MMA_MASK
	.align		4
.L_20:
        /*0018*/ 	.byte	0x03, 0x50
        /*001a*/ 	.short	0x0002


	//----- nvinfo : EIATTR_MAXREG_COUNT
	.align		4
        /*001c*/ 	.byte	0x03, 0x1b
        /*001e*/ 	.short	0x00a8


	//----- nvinfo : EIATTR_NUM_BARRIERS
	.align		4
        /*0020*/ 	.byte	0x02, 0x4c
        /*0022*/ 	.byte	0x01
	.zero		1


	//----- nvinfo : EIATTR_MERCURY_ISA_VERSION
	.align		4
        /*0024*/ 	.byte	0x03, 0x5f
        /*0026*/ 	.short	0x0101


	//----- nvinfo : EIATTR_INT_WARP_WIDE_INSTR_OFFSETS
	.align		4
        /*0028*/ 	.byte	0x04, 0x31
        /*002a*/ 	.short	(.L_22 - .L_21)


	//   ....[0]....
.L_21:
        /*002c*/ 	.word	0x00000520


	//   ....[1]....
        /*0030*/ 	.word	0x00000560


	//   ....[2]....
        /*0034*/ 	.word	0x000006a0


	//   ....[3]....
        /*0038*/ 	.word	0x000006b0


	//   ....[4]....
        /*003c*/ 	.word	0x000006c0


	//   ....[5]....
        /*0040*/ 	.word	0x000006e0


	//   ....[6]....
        /*0044*/ 	.word	0x00000780


	//   ....[7]....
        /*0048*/ 	.word	0x000007e0


	//----- nvinfo : EIATTR_COOP_GROUP_MASK_REGIDS
	.align		4
.L_22:
        /*004c*/ 	.byte	0x04, 0x29
        /*004e*/ 	.short	(.L_24 - .L_23)


	//   ....[0]....
.L_23:
        /*0050*/ 	.word	0xffffffff


	//   ....[1]....
        /*0054*/ 	.word	0xffffffff


	//   ....[2]....
        /*0058*/ 	.word	0xffffffff


	//   ....[3]....
        /*005c*/ 	.word	0xffffffff


	//   ....[4]....
        /*0060*/ 	.word	0xffffffff


	//   ....[5]....
        /*0064*/ 	.word	0xffffffff


	//   ....[6]....
        /*0068*/ 	.word	0xffffffff


	//----- nvinfo : EIATTR_COOP_GROUP_INSTR_OFFSETS
	.align		4
.L_24:
        /*006c*/ 	.byte	0x04, 0x28
        /*006e*/ 	.short	(.L_26 - .L_25)


	//   ....[0]....
.L_25:
        /*0070*/ 	.word	0x00000060


	//   ....[1]....
        /*0074*/ 	.word	0x00000070


	//   ....[2]....
        /*0078*/ 	.word	0x00000160


	//   ....[3]....
        /*007c*/ 	.word	0x00000340


	//   ....[4]....
        /*0080*/ 	.word	0x00000380


	//   ....[5]....
        /*0084*/ 	.word	0x00000400


	//   ....[6]....
        /*0088*/ 	.word	0x00000940


	//----- nvinfo : EIATTR_REG_RECONFIG
	.align		4
.L_26:
        /*008c*/ 	.byte	0x01, 0x54
	.zero		2


	//----- nvinfo : EIATTR_MBARRIER_INSTR_OFFSETS
	.align		4
        /*0090*/ 	.byte	0x04, 0x39
        /*0092*/ 	.short	(.L_28 - .L_27)


	//   ....[0]....
.L_27:
        /*0094*/ 	.word	0x00000270
        /*0098*/ 	.word	0x000000ff
        /*009c*/ 	.word	0x00000000
        /*00a0*/ 	.short	0x0100
        /*00a2*/ 	.byte	0x08
	.zero		1


	//   ....[1]....
        /*00a4*/ 	.word	0x00000280
        /*00a8*/ 	.word	0x000000ff
        /*00ac*/ 	.word	0x00000030
        /*00b0*/ 	.short	0x0100
        /*00b2*/ 	.byte	0x08
	.zero		1


	//   ....[2]....
        /*00b4*/ 	.word	0x00000290
        /*00b8*/ 	.word	0x000000ff
        /*00bc*/ 	.word	0x00000008
        /*00c0*/ 	.short	0x0100
        /*00c2*/ 	.byte	0x08
	.zero		1


	//   ....[3]....
        /*00c4*/ 	.word	0x000002a0
        /*00c8*/ 	.word	0x000000ff
        /*00cc*/ 	.word	0x00000038
        /*00d0*/ 	.short	0x0100
        /*00d2*/ 	.byte	0x08
	.zero		1


	//   ....[4]....
        /*00d4*/ 	.word	0x000002b0
        /*00d8*/ 	.word	0x000000ff
        /*00dc*/ 	.word	0x00000010
        /*00e0*/ 	.short	0x0100
        /*00e2*/ 	.byte	0x08
	.zero		1


	//   ....[5]....
        /*00e4*/ 	.word	0x000002c0
        /*00e8*/ 	.word	0x000000ff
        /*00ec*/ 	.word	0x00000040
        /*00f0*/ 	.short	0x0100
        /*00f2*/ 	.byte	0x08
	.zero		1


	//   ....[6]....
        /*00f4*/ 	.word	0x000002d0
        /*00f8*/ 	.word	0x000000ff
        /*00fc*/ 	.word	0x00000018
        /*0100*/ 	.short	0x0100
        /*0102*/ 	.byte	0x08
	.zero		1


	//   ....[7]....
        /*0104*/ 	.word	0x000002e0
        /*0108*/ 	.word	0x000000ff
        /*010c*/ 	.word	0x00000048
        /*0110*/ 	.short	0x0100
        /*0112*/ 	.byte	0x08
	.zero		1


	//   ....[8]....
        /*0114*/ 	.word	0x000002f0
        /*0118*/ 	.word	0x000000ff
        /*011c*/ 	.word	0x00000020
        /*0120*/ 	.short	0x0100
        /*0122*/ 	.byte	0x08
	.zero		1


	//   ....[9]....
        /*0124*/ 	.word	0x00000300
        /*0128*/ 	.word	0x000000ff
        /*012c*/ 	.word	0x00000050
        /*0130*/ 	.short	0x0100
        /*0132*/ 	.byte	0x08
	.zero		1


	//   ....[10]....
        /*0134*/ 	.word	0x00000310
        /*0138*/ 	.word	0x000000ff
        /*013c*/ 	.word	0x00000028
        /*0140*/ 	.short	0x0100
        /*0142*/ 	.byte	0x08
	.zero		1


	//   ....[11]....
        /*0144*/ 	.word	0x00000320
        /*0148*/ 	.word	0x000000ff
        /*014c*/ 	.word	0x00000058
        /*0150*/ 	.short	0x0100
        /*0152*/ 	.byte	0x08
	.zero		1


	//   ....[12]....
        /*0154*/ 	.word	0x00000810
        /*0158*/ 	.word	0x000000ff
        /*015c*/ 	.word	0x00000090
        /*0160*/ 	.short	0x0100
        /*0162*/ 	.byte	0x09
	.zero		1


	//   ....[13]....
        /*0164*/ 	.word	0x000008a0
        /*0168*/ 	.word	0x000000ff
        /*016c*/ 	.word	0x00000098
        /*0170*/ 	.short	0x0100
        /*0172*/ 	.byte	0x09
	.zero		1


	//   ....[14]....
        /*0174*/ 	.word	0x000008c0
        /*0178*/ 	.word	0x000000ff
        /*017c*/ 	.word	0x00000070
        /*0180*/ 	.short	0x0100
        /*0182*/ 	.byte	0x0a
	.zero		1


	//   ....[15]....
        /*0184*/ 	.word	0x000008d0
        /*0188*/ 	.word	0x000000ff
        /*018c*/ 	.word	0x00000078
        /*0190*/ 	.short	0x0100
        /*0192*/ 	.byte	0x0a
	.zero		1


	//   ....[16]....
        /*0194*/ 	.word	0x000008e0
        /*0198*/ 	.word	0x000000ff
        /*019c*/ 	.word	0x00000080
        /*01a0*/ 	.short	0x0100
        /*01a2*/ 	.byte	0x0a
	.zero		1


	//   ....[17]....
        /*01a4*/ 	.word	0x000008f0
        /*01a8*/ 	.word	0x000000ff
        /*01ac*/ 	.word	0x00000088
        /*01b0*/ 	.short	0x0100
        /*01b2*/ 	.byte	0x0a
	.zero		1


	//   ....[18]....
        /*01b4*/ 	.word	0x000016a0
        /*01b8*/ 	.word	0x000000ff
        /*01bc*/ 	.word	0xfffffff8
        /*01c0*/ 	.short	0x010a
        /*01c2*/ 	.byte	0x08
	.zero		1


	//   ....[19]....
        /*01c4*/ 	.word	0x00001b70
        /*01c8*/ 	.word	0x000000ff
        /*01cc*/ 	.word	0x00000000
        /*01d0*/ 	.short	0x010a
        /*01d2*/ 	.byte	0x0b
	.zero		1


	//   ....[20]....
        /*01d4*/ 	.word	0x00001bd0
        /*01d8*/ 	.word	0x000000ff
        /*01dc*/ 	.word	0x00000000
        /*01e0*/ 	.short	0x010a
        /*01e2*/ 	.byte	0x0b
	.zero		1


	//   ....[21]....
        /*01e4*/ 	.word	0x00001db0
        /*01e8*/ 	.word	0x00000015
        /*01ec*/ 	.word	0x00000000
        /*01f0*/ 	.short	0x0101
        /*01f2*/ 	.byte	0x3f
	.zero		1


	//   ....[22]....
        /*01f4*/ 	.word	0x00001f30
        /*01f8*/ 	.word	0x00000014
        /*01fc*/ 	.word	0x00000000
        /*0200*/ 	.short	0x0101
        /*0202*/ 	.byte	0x13
	.zero		1


	//   ....[23]....
        /*0204*/ 	.word	0x00001f80
        /*0208*/ 	.word	0x000000ff
        /*020c*/ 	.word	0x00000008
        /*0210*/ 	.short	0x010a
        /*0212*/ 	.byte	0x08
	.zero		1


	//   ....[24]....
        /*0214*/ 	.word	0x0000b3c0
        /*0218*/ 	.word	0x00000004
        /*021c*/ 	.word	0x00000000
        /*0220*/ 	.short	0x0101
        /*0222*/ 	.byte	0x13
	.zero		1


	//   ....[25]....
        /*0224*/ 	.word	0x0000bd30
        /*0228*/ 	.word	0x00000014
        /*022c*/ 	.word	0x00000030
        /*0230*/ 	.short	0x010a
        /*0232*/ 	.byte	0x3f
	.zero		1


	//   ....[26]....
        /*0234*/ 	.word	0x0000c190
        /*0238*/ 	.word	0x0000000a
        /*023c*/ 	.word	0x00000098
        /*0240*/ 	.short	0x0101
        /*0242*/ 	.byte	0x3f
	.zero		1


	//   ....[27]....
        /*0244*/ 	.word	0x0000c900
        /*0248*/ 	.word	0x00000005
        /*024c*/ 	.word	0x00000000
        /*0250*/ 	.short	0x010a
        /*0252*/ 	.byte	0x3f
	.zero		1


	//   ....[28]....
        /*0254*/ 	.word	0x0000c980
        /*0258*/ 	.word	0x00000007
        /*025c*/ 	.word	0x00000000
        /*0260*/ 	.short	0x010a
        /*0262*/ 	.byte	0x3f
	.zero		1


	//   ....[29]....
        /*0264*/ 	.word	0x0000ca10
        /*0268*/ 	.word	0x00000006
        /*026c*/ 	.word	0x00000000
        /*0270*/ 	.short	0x010a
        /*0272*/ 	.byte	0x3f
	.zero		1


	//   ....[30]....
        /*0274*/ 	.word	0x0000caa0
        /*0278*/ 	.word	0x00000009
        /*027c*/ 	.word	0x00000000
        /*0280*/ 	.short	0x010a
        /*0282*/ 	.byte	0x3f
	.zero		1


	//   ....[31]....
        /*0284*/ 	.word	0x0000cb30
        /*0288*/ 	.word	0x00000006
        /*028c*/ 	.word	0x00000000
        /*0290*/ 	.short	0x010a
        /*0292*/ 	.byte	0x3f
	.zero		1


	//   ....[32]....
        /*0294*/ 	.word	0x0000cbc0
        /*0298*/ 	.word	0x00000003
        /*029c*/ 	.word	0x00000000
        /*02a0*/ 	.short	0x010a
        /*02a2*/ 	.byte	0x3f
	.zero		1


	//   ....[33]....
        /*02a4*/ 	.word	0x0000cc30
        /*02a8*/ 	.word	0x00000014
        /*02ac*/ 	.word	0xfffffff8
        /*02b0*/ 	.short	0x010a
        /*02b2*/ 	.byte	0x3f
	.zero		1


	//   ....[34]....
        /*02b4*/ 	.word	0x0000cc90
        /*02b8*/ 	.word	0x00000017
        /*02bc*/ 	.word	0x00000000
        /*02c0*/ 	.short	0x010a
        /*02c2*/ 	.byte	0x3f
	.zero		1


	//   ....[35]....
        /*02c4*/ 	.word	0x0000ccf0
        /*02c8*/ 	.word	0x00000014
        /*02cc*/ 	.word	0x00000008
        /*02d0*/ 	.short	0x010a
        /*02d2*/ 	.byte	0x3f
	.zero		1


	//   ....[36]....
        /*02d4*/ 	.word	0x0000cdc0
        /*02d8*/ 	.word	0x00000014
        /*02dc*/ 	.word	0x00000030
        /*02e0*/ 	.short	0x010a
        /*02e2*/ 	.byte	0x3f
	.zero		1


	//   ....[37]....
        /*02e4*/ 	.word	0x0000cea0
        /*02e8*/ 	.word	0x00000005
        /*02ec*/ 	.word	0x00000000
        /*02f0*/ 	.short	0x010a
        /*02f2*/ 	.byte	0x3f
	.zero		1


	//   ....[38]....
        /*02f4*/ 	.word	0x0000cef0
        /*02f8*/ 	.word	0x00000007
        /*02fc*/ 	.word	0x00000000
        /*0300*/ 	.short	0x010a
        /*0302*/ 	.byte	0x3f
	.zero		1


	//   ....[39]....
        /*0304*/ 	.word	0x0000cf40
        /*0308*/ 	.word	0x00000006
        /*030c*/ 	.word	0x00000000
        /*0310*/ 	.short	0x010a
        /*0312*/ 	.byte	0x3f
	.zero		1


	//   ....[40]....
        /*0314*/ 	.word	0x0000cf90
        /*0318*/ 	.word	0x00000009
        /*031c*/ 	.word	0x00000000
        /*0320*/ 	.short	0x010a
        /*0322*/ 	.byte	0x3f
	.zero		1


	//   ....[41]....
        /*0324*/ 	.word	0x0000cfe0
        /*0328*/ 	.word	0x00000006
        /*032c*/ 	.word	0x00000000
        /*0330*/ 	.short	0x010a
        /*0332*/ 	.byte	0x3f
	.zero		1


	//----- nvinfo : EIATTR_NUM_MBARRIERS
	.align		4
.L_28:
        /*0334*/ 	.byte	0x03, 0x38
        /*0336*/ 	.short	0x0012


	//----- nvinfo : EIATTR_EXIT_INSTR_OFFSETS
	.align		4
        /*0338*/ 	.byte	0x04, 0x1c
        /*033a*/ 	.short	(.L_30 - .L_29)


	//   ....[0]....
.L_29:
        /*033c*/ 	.word	0x00001390


	//   ....[1]....
        /*0340*/ 	.word	0x000013f0


	//   ....[2]....
        /*0344*/ 	.word	0x0000b9d0


	//   ....[3]....
        /*0348*/ 	.word	0x0000ba00


	//   ....[4]....
        /*034c*/ 	.word	0x0000cc10


	//----- nvinfo : EIATTR_MAX_THREADS
	.align		4
.L_30:
        /*0350*/ 	.byte	0x04, 0x05
        /*0352*/ 	.short	(.L_32 - .L_31)
.L_31:
        /*0354*/ 	.word	0x00000180
        /*0358*/ 	.word	0x00000001
        /*035c*/ 	.word	0x00000001


	//----- nvinfo : EIATTR_CRS_STACK_SIZE
	.align		4
.L_32:
        /*0360*/ 	.byte	0x04, 0x1e
        /*0362*/ 	.short	(.L_34 - .L_33)
.L_33:
        /*0364*/ 	.word	0x00000000


	//----- nvinfo : EIATTR_CBANK_PARAM_SIZE
	.align		4
.L_34:
        /*0368*/ 	.byte	0x03, 0x19
        /*036a*/ 	.short	0x0570


	//----- nvinfo : EIATTR_PARAM_CBANK
	.align		4
        /*036c*/ 	.byte	0x04, 0x0a
        /*036e*/ 	.short	(.L_36 - .L_35)
	.align		4
.L_35:
        /*0370*/ 	.word	index@(.nv.constant0._ZN7cutlass13device_kernelINS_4gemm6kernel13GemmUniversalIN4cute5tupleIJiiiiEEENS1_10collective13CollectiveMmaINS1_40MainloopSm90TmaGmmaWarpSpecializedSparseILi6ENS5_IJNS4_1CILi1EEENSA_ILi2EEESB_EEENS1_32KernelTmaWarpSpecializedPingpongEEENS5_IJNSA_ILi64EEENSA_ILi256EEESG_EEENS_6half_tENS5_IJNS4_6LayoutINS5_IJiNS5_IJSC_iEEEiEEENS5_IJlNS5_IJSB_SC_EEElEEEEENSK_INS5_IJNS5_IJNS5_IJNSA_ILi8EEESC_NSA_ILi4EEEEEEiEEENS5_IJNS5_IJNSA_ILi16EEESC_SC_EEEiEEEiEEENS5_IJNS5_IJNS5_IJSG_SU_NSA_ILi1024EEEEEENSA_ILi4096EEEEEENS5_IJNS5_IJSB_NSA_ILi512EEENSA_ILi32EEEEEElEEElEEEEEEEESJ_NS5_IJlSB_lEEENS4_8TiledMMAINS4_8MMA_AtomIJNS4_4SM904GMMA6SPARSE27GMMA_64x256x32_F32F16F16_SSILNS1D_5MajorE0ELS1G_0ELNS1D_7ScaleInE1ELS1H_1ELNS1D_9SparseSelE0EEEEEENSK_INS5_IJSB_SB_SB_EEENS5_IJNSA_ILi0EEES1M_S1M_EEEEENS5_IJNS4_10UnderscoreES1P_S1P_EEEEENS4_23SM90_TMA_LOAD_MULTICASTENS4_14ComposedLayoutINS4_7SwizzleILi2ELi4ELi3EEENS4_25smem_sparse_ptr_flag_bitsILi2ELi16EEENSK_INS5_IJNS5_IJSB_SQ_EEENS5_IJSC_S13_EEEEEENS5_IJNS5_IJS1M_SG_EEESN_EEEEEEEvNS4_8identityENS4_13SM90_TMA_LOADENS1T_INS1U_ILi3ELi4ELi3EEENS4_18smem_ptr_flag_bitsILi16EEENSK_INS5_IJSQ_SG_EEENS5_IJSG_SB_EEEEEEEvS25_EENS_8epilogue10collective6detail29Sm90TmaWarpSpecializedAdapterINS2G_15DefaultEpilogueIfNS5_IJSB_llEEES2K_NS2F_6thread17LinearCombinationIfLi1EffLNS2L_9ScaleType4KindE0ELNS_15FloatRoundStyleE2EfEENS1_15EpilogueDefaultEEEEEvvEEEEvNT_6ParamsE)
        /*0374*/ 	.short	0x0210
        /*0376*/ 	.short	0x0570


	//----- nvinfo : EIATTR_SW_WAR
	.align		4
.L_36:
        /*0378*/ 	.byte	0x04, 0x36
        /*037a*/ 	.short	(.L_38 - .L_37)
.L_37:
        /*037c*/ 	.word	0x00000008
.L_38:


//--------------------- .nv.callgraph             --------------------------
	.section	.nv.callgraph,"",@"SHT_CUDA_CALLGRAPH"
	.align	4
	.sectionentsize	8
	.align		4
        /*0000*/ 	.word	0x00000000
	.align		4
        /*0004*/ 	.word	0xffffffff
	.align		4
        /*0008*/ 	.word	0x00000000
	.align		4
        /*000c*/ 	.word	0xfffffffe
	.align		4
        /*0010*/ 	.word	0x00000000
	.align		4
        /*0014*/ 	.word	0xfffffffd
	.align		4
        /*0018*/ 	.word	0x00000000
	.align		4
        /*001c*/ 	.word	0xfffffffc


//--------------------- .nv.constant4             --------------------------
	.section	.nv.constant4,"a",@progbits
	.align	8
	.align		8
.nv.constant4:
        /*0000*/ 	.dword	_ZN39_INTERNAL_a5956eb0_4_k_cu_77f591e9_38264cuda3std3__45__cpo5beginE
	.align		8
        /*0008*/ 	.dword	_ZN39_INTERNAL_a5956eb0_4_k_cu_77f591e9_38264cuda3std3__45__cpo3endE
	.align		8
        /*0010*/ 	.dword	_ZN39_INTERNAL_a5956eb0_4_k_cu_77f591e9_38264cuda3std3__45__cpo6cbeginE
	.align		8
        /*0018*/ 	.dword	_ZN39_INTERNAL_a5956eb0_4_k_cu_77f591e9_38264cuda3std3__45__cpo4cendE
	.align		8
        /*0020*/ 	.dword	_ZN39_INTERNAL_a5956eb0_4_k_cu_77f591e9_38264cuda3std3__441_GLOBAL__N__a5956eb0_4_k_cu_77f591e9_38266ignoreE
	.align		8
        /*0028*/ 	.dword	_ZN39_INTERNAL_a5956eb0_4_k_cu_77f591e9_38264cuda3std3__419piecewise_constructE
	.align		8
        /*0030*/ 	.dword	_ZN39_INTERNAL_a5956eb0_4_k_cu_77f591e9_38264cuda3std3__48in_placeE
	.align		8
        /*0038*/ 	.dword	_ZN39_INTERNAL_a5956eb0_4_k_cu_77f591e9_38264cuda3std6ranges3__45__cpo4swapE
	.align		8
        /*0040*/ 	.dword	_ZN39_INTERNAL_a5956eb0_4_k_cu_77f591e9_38264cuda3std6ranges3__45__cpo9iter_moveE
	.align		8
        /*0048*/ 	.dword	_ZN39_INTERNAL_a5956eb0_4_k_cu_77f591e9_38264cute7productE
	.align		8
        /*0050*/ 	.dword	_ZN39_INTERNAL_a5956eb0_4_k_cu_77f591e9_38264cute1_E


//--------------------- .text._ZN7cutlass13device_kernelINS_4gemm6kernel13GemmUniversalIN4cute5tupleIJiiiiEEENS1_10collective13CollectiveMmaINS1_40MainloopSm90TmaGmmaWarpSpecializedSparseILi6ENS5_IJNS4_1CILi1EEENSA_ILi2EEESB_EEENS1_32KernelTmaWarpSpecializedPingpongEEENS5_IJNSA_ILi64EEENSA_ILi256EEESG_EEENS_6half_tENS5_IJNS4_6LayoutINS5_IJiNS5_IJSC_iEEEiEEENS5_IJlNS5_IJSB_SC_EEElEEEEENSK_INS5_IJNS5_IJNS5_IJNSA_ILi8EEESC_NSA_ILi4EEEEEEiEEENS5_IJNS5_IJNSA_ILi16EEESC_SC_EEEiEEEiEEENS5_IJNS5_IJNS5_IJSG_SU_NSA_ILi1024EEEEEENSA_ILi4096EEEEEENS5_IJNS5_IJSB_NSA_ILi512EEENSA_ILi32EEEEEElEEElEEEEEEEESJ_NS5_IJlSB_lEEENS4_8TiledMMAINS4_8MMA_AtomIJNS4_4SM904GMMA6SPARSE27GMMA_64x256x32_F32F16F16_SSILNS1D_5MajorE0ELS1G_0ELNS1D_7ScaleInE1ELS1H_1ELNS1D_9SparseSelE0EEEEEENSK_INS5_IJSB_SB_SB_EEENS5_IJNSA_ILi0EEES1M_S1M_EEEEENS5_IJNS4_10UnderscoreES1P_S1P_EEEEENS4_23SM90_TMA_LOAD_MULTICASTENS4_14ComposedLayoutINS4_7SwizzleILi2ELi4ELi3EEENS4_25smem_sparse_ptr_flag_bitsILi2ELi16EEENSK_INS5_IJNS5_IJSB_SQ_EEENS5_IJSC_S13_EEEEEENS5_IJNS5_IJS1M_SG_EEESN_EEEEEEEvNS4_8identityENS4_13SM90_TMA_LOADENS1T_INS1U_ILi3ELi4ELi3EEENS4_18smem_ptr_flag_bitsILi16EEENSK_INS5_IJSQ_SG_EEENS5_IJSG_SB_EEEEEEEvS25_EENS_8epilogue10collective6detail29Sm90TmaWarpSpecializedAdapterINS2G_15DefaultEpilogueIfNS5_IJSB_llEEES2K_NS2F_6thread17LinearCombinationIfLi1EffLNS2L_9ScaleType4KindE0ELNS_15FloatRoundStyleE2EfEENS1_15EpilogueDefaultEEEEEvvEEEEvNT_6ParamsE --------------------------
	.section	.text._ZN7cutlass13device_kernelINS_4gemm6kernel13GemmUniversalIN4cute5tupleIJiiiiEEENS1_10collective13CollectiveMmaINS1_40MainloopSm90TmaGmmaWarpSpecializedSparseILi6ENS5_IJNS4_1CILi1EEENSA_ILi2EEESB_EEENS1_32KernelTmaWarpSpecializedPingpongEEENS5_IJNSA_ILi64EEENSA_ILi256EEESG_EEENS_6half_tENS5_IJNS4_6LayoutINS5_IJiNS5_IJSC_iEEEiEEENS5_IJlNS5_IJSB_SC_EEElEEEEENSK_INS5_IJNS5_IJNS5_IJNSA_ILi8EEESC_NSA_ILi4EEEEEEiEEENS5_IJNS5_IJNSA_ILi16EEESC_SC_EEEiEEEiEEENS5_IJNS5_IJNS5_IJSG_SU_NSA_ILi1024EEEEEENSA_ILi4096EEEEEENS5_IJNS5_IJSB_NSA_ILi512EEENSA_ILi32EEEEEElEEElEEEEEEEESJ_NS5_IJlSB_lEEENS4_8TiledMMAINS4_8MMA_AtomIJNS4_4SM904GMMA6SPARSE27GMMA_64x256x32_F32F16F16_SSILNS1D_5MajorE0ELS1G_0ELNS1D_7ScaleInE1ELS1H_1ELNS1D_9SparseSelE0EEEEEENSK_INS5_IJSB_SB_SB_EEENS5_IJNSA_ILi0EEES1M_S1M_EEEEENS5_IJNS4_10UnderscoreES1P_S1P_EEEEENS4_23SM90_TMA_LOAD_MULTICASTENS4_14ComposedLayoutINS4_7SwizzleILi2ELi4ELi3EEENS4_25smem_sparse_ptr_flag_bitsILi2ELi16EEENSK_INS5_IJNS5_IJSB_SQ_EEENS5_IJSC_S13_EEEEEENS5_IJNS5_IJS1M_SG_EEESN_EEEEEEEvNS4_8identityENS4_13SM90_TMA_LOADENS1T_INS1U_ILi3ELi4ELi3EEENS4_18smem_ptr_flag_bitsILi16EEENSK_INS5_IJSQ_SG_EEENS5_IJSG_SB_EEEEEEEvS25_EENS_8epilogue10collective6detail29Sm90TmaWarpSpecializedAdapterINS2G_15DefaultEpilogueIfNS5_IJSB_llEEES2K_NS2F_6thread17LinearCombinationIfLi1EffLNS2L_9ScaleType4KindE0ELNS_15FloatRoundStyleE2EfEENS1_15EpilogueDefaultEEEEEvvEEEEvNT_6ParamsE,"ax",@progbits
	.align	128
.text._ZN7cutlass13device_kernelINS_4gemm6kernel13GemmUniversalIN4cute5tupleIJiiiiEEENS1_10collective13CollectiveMmaINS1_40MainloopSm90TmaGmmaWarpSpecializedSparseILi6ENS5_IJNS4_1CILi1EEENSA_ILi2EEESB_EEENS1_32KernelTmaWarpSpecializedPingpongEEENS5_IJNSA_ILi64EEENSA_ILi256EEESG_EEENS_6half_tENS5_IJNS4_6LayoutINS5_IJiNS5_IJSC_iEEEiEEENS5_IJlNS5_IJSB_SC_EEElEEEEENSK_INS5_IJNS5_IJNS5_IJNSA_ILi8EEESC_NSA_ILi4EEEEEEiEEENS5_IJNS5_IJNSA_ILi16EEESC_SC_EEEiEEEiEEENS5_IJNS5_IJNS5_IJSG_SU_NSA_ILi1024EEEEEENSA_ILi4096EEEEEENS5_IJNS5_IJSB_NSA_ILi512EEENSA_ILi32EEEEEElEEElEEEEEEEESJ_NS5_IJlSB_lEEENS4_8TiledMMAINS4_8MMA_AtomIJNS4_4SM904GMMA6SPARSE27GMMA_64x256x32_F32F16F16_SSILNS1D_5MajorE0ELS1G_0ELNS1D_7ScaleInE1ELS1H_1ELNS1D_9SparseSelE0EEEEEENSK_INS5_IJSB_SB_SB_EEENS5_IJNSA_ILi0EEES1M_S1M_EEEEENS5_IJNS4_10UnderscoreES1P_S1P_EEEEENS4_23SM90_TMA_LOAD_MULTICASTENS4_14ComposedLayoutINS4_7SwizzleILi2ELi4ELi3EEENS4_25smem_sparse_ptr_flag_bitsILi2ELi16EEENSK_INS5_IJNS5_IJSB_SQ_EEENS5_IJSC_S13_EEEEEENS5_IJNS5_IJS1M_SG_EEESN_EEEEEEEvNS4_8identityENS4_13SM90_TMA_LOADENS1T_INS1U_ILi3ELi4ELi3EEENS4_18smem_ptr_flag_bitsILi16EEENSK_INS5_IJSQ_SG_EEENS5_IJSG_SB_EEEEEEEvS25_EENS_8epilogue10collective6detail29Sm90TmaWarpSpecializedAdapterINS2G_15DefaultEpilogueIfNS5_IJSB_llEEES2K_NS2F_6thread17LinearCombinationIfLi1EffLNS2L_9ScaleType4KindE0ELNS_15FloatRoundStyleE2EfEENS1_15EpilogueDefaultEEEEEvvEEEEvNT_6ParamsE:
        .type           _ZN7cutlass13device_kernelINS_4gemm6kernel13GemmUniversalIN4cute5tupleIJiiiiEEENS1_10collective13CollectiveMmaINS1_40MainloopSm90TmaGmmaWarpSpecializedSparseILi6ENS5_IJNS4_1CILi1EEENSA_ILi2EEESB_EEENS1_32KernelTmaWarpSpecializedPingpongEEENS5_IJNSA_ILi64EEENSA_ILi256EEESG_EEENS_6half_tENS5_IJNS4_6LayoutINS5_IJiNS5_IJSC_iEEEiEEENS5_IJlNS5_IJSB_SC_EEElEEEEENSK_INS5_IJNS5_IJNS5_IJNSA_ILi8EEESC_NSA_ILi4EEEEEEiEEENS5_IJNS5_IJNSA_ILi16EEESC_SC_EEEiEEEiEEENS5_IJNS5_IJNS5_IJSG_SU_NSA_ILi1024EEEEEENSA_ILi4096EEEEEENS5_IJNS5_IJSB_NSA_ILi512EEENSA_ILi32EEEEEElEEElEEEEEEEESJ_NS5_IJlSB_lEEENS4_8TiledMMAINS4_8MMA_AtomIJNS4_4SM904GMMA6SPARSE27GMMA_64x256x32_F32F16F16_SSILNS1D_5MajorE0ELS1G_0ELNS1D_7ScaleInE1ELS1H_1ELNS1D_9SparseSelE0EEEEEENSK_INS5_IJSB_SB_SB_EEENS5_IJNSA_ILi0EEES1M_S1M_EEEEENS5_IJNS4_10UnderscoreES1P_S1P_EEEEENS4_23SM90_TMA_LOAD_MULTICASTENS4_14ComposedLayoutINS4_7SwizzleILi2ELi4ELi3EEENS4_25smem_sparse_ptr_flag_bitsILi2ELi16EEENSK_INS5_IJNS5_IJSB_SQ_EEENS5_IJSC_S13_EEEEEENS5_IJNS5_IJS1M_SG_EEESN_EEEEEEEvNS4_8identityENS4_13SM90_TMA_LOADENS1T_INS1U_ILi3ELi4ELi3EEENS4_18smem_ptr_flag_bitsILi16EEENSK_INS5_IJSQ_SG_EEENS5_IJSG_SB_EEEEEEEvS25_EENS_8epilogue10collective6detail29Sm90TmaWarpSpecializedAdapterINS2G_15DefaultEpilogueIfNS5_IJSB_llEEES2K_NS2F_6thread17LinearCombinationIfLi1EffLNS2L_9ScaleType4KindE0ELNS_15FloatRoundStyleE2EfEENS1_15EpilogueDefaultEEEEEvvEEEEvNT_6ParamsE,@function
        .size           _ZN7cutlass13device_kernelINS_4gemm6kernel13GemmUniversalIN4cute5tupleIJiiiiEEENS1_10collective13CollectiveMmaINS1_40MainloopSm90TmaGmmaWarpSpecializedSparseILi6ENS5_IJNS4_1CILi1EEENSA_ILi2EEESB_EEENS1_32KernelTmaWarpSpecializedPingpongEEENS5_IJNSA_ILi64EEENSA_ILi256EEESG_EEENS_6half_tENS5_IJNS4_6LayoutINS5_IJiNS5_IJSC_iEEEiEEENS5_IJlNS5_IJSB_SC_EEElEEEEENSK_INS5_IJNS5_IJNS5_IJNSA_ILi8EEESC_NSA_ILi4EEEEEEiEEENS5_IJNS5_IJNSA_ILi16EEESC_SC_EEEiEEEiEEENS5_IJNS5_IJNS5_IJSG_SU_NSA_ILi1024EEEEEENSA_ILi4096EEEEEENS5_IJNS5_IJSB_NSA_ILi512EEENSA_ILi32EEEEEElEEElEEEEEEEESJ_NS5_IJlSB_lEEENS4_8TiledMMAINS4_8MMA_AtomIJNS4_4SM904GMMA6SPARSE27GMMA_64x256x32_F32F16F16_SSILNS1D_5MajorE0ELS1G_0ELNS1D_7ScaleInE1ELS1H_1ELNS1D_9SparseSelE0EEEEEENSK_INS5_IJSB_SB_SB_EEENS5_IJNSA_ILi0EEES1M_S1M_EEEEENS5_IJNS4_10UnderscoreES1P_S1P_EEEEENS4_23SM90_TMA_LOAD_MULTICASTENS4_14ComposedLayoutINS4_7SwizzleILi2ELi4ELi3EEENS4_25smem_sparse_ptr_flag_bitsILi2ELi16EEENSK_INS5_IJNS5_IJSB_SQ_EEENS5_IJSC_S13_EEEEEENS5_IJNS5_IJS1M_SG_EEESN_EEEEEEEvNS4_8identityENS4_13SM90_TMA_LOADENS1T_INS1U_ILi3ELi4ELi3EEENS4_18smem_ptr_flag_bitsILi16EEENSK_INS5_IJSQ_SG_EEENS5_IJSG_SB_EEEEEEEvS25_EENS_8epilogue10collective6detail29Sm90TmaWarpSpecializedAdapterINS2G_15DefaultEpilogueIfNS5_IJSB_llEEES2K_NS2F_6thread17LinearCombinationIfLi1EffLNS2L_9ScaleType4KindE0ELNS_15FloatRoundStyleE2EfEENS1_15EpilogueDefaultEEEEEvvEEEEvNT_6ParamsE,(.L_x_324 - _ZN7cutlass13device_kernelINS_4gemm6kernel13GemmUniversalIN4cute5tupleIJiiiiEEENS1_10collective13CollectiveMmaINS1_40MainloopSm90TmaGmmaWarpSpecializedSparseILi6ENS5_IJNS4_1CILi1EEENSA_ILi2EEESB_EEENS1_32KernelTmaWarpSpecializedPingpongEEENS5_IJNSA_ILi64EEENSA_ILi256EEESG_EEENS_6half_tENS5_IJNS4_6LayoutINS5_IJiNS5_IJSC_iEEEiEEENS5_IJlNS5_IJSB_SC_EEElEEEEENSK_INS5_IJNS5_IJNS5_IJNSA_ILi8EEESC_NSA_ILi4EEEEEEiEEENS5_IJNS5_IJNSA_ILi16EEESC_SC_EEEiEEEiEEENS5_IJNS5_IJNS5_IJSG_SU_NSA_ILi1024EEEEEENSA_ILi4096EEEEEENS5_IJNS5_IJSB_NSA_ILi512EEENSA_ILi32EEEEEElEEElEEEEEEEESJ_NS5_IJlSB_lEEENS4_8TiledMMAINS4_8MMA_AtomIJNS4_4SM904GMMA6SPARSE27GMMA_64x256x32_F32F16F16_SSILNS1D_5MajorE0ELS1G_0ELNS1D_7ScaleInE1ELS1H_1ELNS1D_9SparseSelE0EEEEEENSK_INS5_IJSB_SB_SB_EEENS5_IJNSA_ILi0EEES1M_S1M_EEEEENS5_IJNS4_10UnderscoreES1P_S1P_EEEEENS4_23SM90_TMA_LOAD_MULTICASTENS4_14ComposedLayoutINS4_7SwizzleILi2ELi4ELi3EEENS4_25smem_sparse_ptr_flag_bitsILi2ELi16EEENSK_INS5_IJNS5_IJSB_SQ_EEENS5_IJSC_S13_EEEEEENS5_IJNS5_IJS1M_SG_EEESN_EEEEEEEvNS4_8identityENS4_13SM90_TMA_LOADENS1T_INS1U_ILi3ELi4ELi3EEENS4_18smem_ptr_flag_bitsILi16EEENSK_INS5_IJSQ_SG_EEENS5_IJSG_SB_EEEEEEEvS25_EENS_8epilogue10collective6detail29Sm90TmaWarpSpecializedAdapterINS2G_15DefaultEpilogueIfNS5_IJSB_llEEES2K_NS2F_6thread17LinearCombinationIfLi1EffLNS2L_9ScaleType4KindE0ELNS_15FloatRoundStyleE2EfEENS1_15EpilogueDefaultEEEEEvvEEEEvNT_6ParamsE)
        .other          _ZN7cutlass13device_kernelINS_4gemm6kernel13GemmUniversalIN4cute5tupleIJiiiiEEENS1_10collective13CollectiveMmaINS1_40MainloopSm90TmaGmmaWarpSpecializedSparseILi6ENS5_IJNS4_1CILi1EEENSA_ILi2EEESB_EEENS1_32KernelTmaWarpSpecializedPingpongEEENS5_IJNSA_ILi64EEENSA_ILi256EEESG_EEENS_6half_tENS5_IJNS4_6LayoutINS5_IJiNS5_IJSC_iEEEiEEENS5_IJlNS5_IJSB_SC_EEElEEEEENSK_INS5_IJNS5_IJNS5_IJNSA_ILi8EEESC_NSA_ILi4EEEEEEiEEENS5_IJNS5_IJNSA_ILi16EEESC_SC_EEEiEEEiEEENS5_IJNS5_IJNS5_IJSG_SU_NSA_ILi1024EEEEEENSA_ILi4096EEEEEENS5_IJNS5_IJSB_NSA_ILi512EEENSA_ILi32EEEEEElEEElEEEEEEEESJ_NS5_IJlSB_lEEENS4_8TiledMMAINS4_8MMA_AtomIJNS4_4SM904GMMA6SPARSE27GMMA_64x256x32_F32F16F16_SSILNS1D_5MajorE0ELS1G_0ELNS1D_7ScaleInE1ELS1H_1ELNS1D_9SparseSelE0EEEEEENSK_INS5_IJSB_SB_SB_EEENS5_IJNSA_ILi0EEES1M_S1M_EEEEENS5_IJNS4_10UnderscoreES1P_S1P_EEEEENS4_23SM90_TMA_LOAD_MULTICASTENS4_14ComposedLayoutINS4_7SwizzleILi2ELi4ELi3EEENS4_25smem_sparse_ptr_flag_bitsILi2ELi16EEENSK_INS5_IJNS5_IJSB_SQ_EEENS5_IJSC_S13_EEEEEENS5_IJNS5_IJS1M_SG_EEESN_EEEEEEEvNS4_8identityENS4_13SM90_TMA_LOADENS1T_INS1U_ILi3ELi4ELi3EEENS4_18smem_ptr_flag_bitsILi16EEENSK_INS5_IJSQ_SG_EEENS5_IJSG_SB_EEEEEEEvS25_EENS_8epilogue10collective6detail29Sm90TmaWarpSpecializedAdapterINS2G_15DefaultEpilogueIfNS5_IJSB_llEEES2K_NS2F_6thread17LinearCombinationIfLi1EffLNS2L_9ScaleType4KindE0ELNS_15FloatRoundStyleE2EfEENS1_15EpilogueDefaultEEEEEvvEEEEvNT_6ParamsE,@"STO_CUDA_ENTRY STV_DEFAULT"
_ZN7cutlass13device_kernelINS_4gemm6kernel13GemmUniversalIN4cute5tupleIJiiiiEEENS1_10collective13CollectiveMmaINS1_40MainloopSm90TmaGmmaWarpSpecializedSparseILi6ENS5_IJNS4_1CILi1EEENSA_ILi2EEESB_EEENS1_32KernelTmaWarpSpecializedPingpongEEENS5_IJNSA_ILi64EEENSA_ILi256EEESG_EEENS_6half_tENS5_IJNS4_6LayoutINS5_IJiNS5_IJSC_iEEEiEEENS5_IJlNS5_IJSB_SC_EEElEEEEENSK_INS5_IJNS5_IJNS5_IJNSA_ILi8EEESC_NSA_ILi4EEEEEEiEEENS5_IJNS5_IJNSA_ILi16EEESC_SC_EEEiEEEiEEENS5_IJNS5_IJNS5_IJSG_SU_NSA_ILi1024EEEEEENSA_ILi4096EEEEEENS5_IJNS5_IJSB_NSA_ILi512EEENSA_ILi32EEEEEElEEElEEEEEEEESJ_NS5_IJlSB_lEEENS4_8TiledMMAINS4_8MMA_AtomIJNS4_4SM904GMMA6SPARSE27GMMA_64x256x32_F32F16F16_SSILNS1D_5MajorE0ELS1G_0ELNS1D_7ScaleInE1ELS1H_1ELNS1D_9SparseSelE0EEEEEENSK_INS5_IJSB_SB_SB_EEENS5_IJNSA_ILi0EEES1M_S1M_EEEEENS5_IJNS4_10UnderscoreES1P_S1P_EEEEENS4_23SM90_TMA_LOAD_MULTICASTENS4_14ComposedLayoutINS4_7SwizzleILi2ELi4ELi3EEENS4_25smem_sparse_ptr_flag_bitsILi2ELi16EEENSK_INS5_IJNS5_IJSB_SQ_EEENS5_IJSC_S13_EEEEEENS5_IJNS5_IJS1M_SG_EEESN_EEEEEEEvNS4_8identityENS4_13SM90_TMA_LOADENS1T_INS1U_ILi3ELi4ELi3EEENS4_18smem_ptr_flag_bitsILi16EEENSK_INS5_IJSQ_SG_EEENS5_IJSG_SB_EEEEEEEvS25_EENS_8epilogue10collective6detail29Sm90TmaWarpSpecializedAdapterINS2G_15DefaultEpilogueIfNS5_IJSB_llEEES2K_NS2F_6thread17LinearCombinationIfLi1EffLNS2L_9ScaleType4KindE0ELNS_15FloatRoundStyleE2EfEENS1_15EpilogueDefaultEEEEEvvEEEEvNT_6ParamsE:
[----:B------:R-:W-:Y:S01]  /*0000*/  LDC R1, c[0x0][0x28] ;  /* 0x00000a00ff017b82 */ /* 0x000fe20000000800 */
[----:B------:R-:W0:Y:S01]  /*0010*/  S2R R14, SR_TID.X ;  /* 0x00000000000e7919 */ /* 0x000e220000002100 */
[----:B------:R-:W-:Y:S01]  /*0020*/  ELECT P0, URZ, PT ;  /* 0x00000000003f782f */ /* 0x000fe20003800000 */
[----:B------:R-:W-:Y:S01]  /*0030*/  BSSY B0, `(.L_x_0) ;  /* 0x0000012000007945 */ /* 0x000fe20003800000 */
[--C-:B0-----:R-:W-:Y:S02]  /*0040*/  SHF.R.U32.HI R0, RZ, 0x5, R14.reuse ;  /* 0x00000005ff007819 */ /* 0x101fe4000001160e */
[----:B------:R-:W-:-:S03]  /*0050*/  SHF.R.U32.HI R4, RZ, 0x7, R14 ;  /* 0x00000007ff047819 */ /* 0x000fc6000001160e */
[----:B------:R-:W0:Y:S04]  /*0060*/  SHFL.IDX PT, R2, R0, RZ, 0x1f ;  /* 0x00001fff00027589 */ /* 0x000e2800000e0000 */
[----:B------:R1:W2:Y:S01]  /*0070*/  SHFL.IDX PT, R5, R4, RZ, 0x1f ;  /* 0x00001fff04057589 */ /* 0x0002a200000e0000 */
[----:B0-----:R-:W-:-:S13]  /*0080*/  ISETP.NE.OR P0, PT, R2, RZ, !P0 ;  /* 0x000000ff0200720c */ /* 0x001fda0004705670 */
[----:B-12---:R-:W-:Y:S05]  /*0090*/  @P0 BRA `(.L_x_1) ;  /* 0x00000000002c0947 */ /* 0x006fea0003800000 */
[----:B------:R-:W-:Y:S02]  /*00a0*/  ULDC.64 UR4, c[0x0][0x198] ;  /* 0x0000660000047ab9 */ /* 0x000fe40000000a00 */
[----:B------:R-:W-:Y:S02]  /*00b0*/  UIADD3 UR6, UP0, UR4, 0xf0, URZ ;  /* 0x000000f004067890 */ /* 0x000fe4000ff1e03f */
[----:B------:R-:W-:Y:S02]  /*00c0*/  UIADD3 UR8, UP1, UR4, 0x1f0, URZ ;  /* 0x000001f004087890 */ /* 0x000fe4000ff3e03f */
[----:B------:R-:W-:Y:S02]  /*00d0*/  UIADD3 UR4, UP2, UR4, 0x2f0, URZ ;  /* 0x000002f004047890 */ /* 0x000fe4000ff5e03f */
[----:B------:R-:W-:Y:S02]  /*00e0*/  UIADD3.X UR7, URZ, UR5, URZ, UP0, !UPT ;  /* 0x000000053f077290 */ /* 0x000fe400087fe43f */
[----:B------:R-:W-:-:S02]  /*00f0*/  UIADD3.X UR9, URZ, UR5, URZ, UP1, !UPT ;  /* 0x000000053f097290 */ /* 0x000fc40008ffe43f */
[----:B------:R-:W-:-:S05]  /*0100*/  UIADD3.X UR5, URZ, UR5, URZ, UP2, !UPT ;  /* 0x000000053f057290 */ /* 0x000fca00097fe43f */
[----:B------:R0:W-:Y:S02]  /*0110*/  UTMACCTL.PF [UR6] ;  /* 0x00000000060079b9 */ /* 0x0001e40008040000 */
[----:B------:R0:W-:Y:S02]  /*0120*/  UTMACCTL.PF [UR8] ;  /* 0x00000000080079b9 */ /* 0x0001e40008040000 */
[----:B------:R0:W-:Y:S02]  /*0130*/  UTMACCTL.PF [UR4] ;  /* 0x00000000040079b9 */ /* 0x0001e40008040000 */
[----:B0-----:R-:W-:Y:S01]  /*0140*/  NOP ;  /* 0x0000000000007918 */ /* 0x001fe20000000000 */
.L_x_1:
[----:B------:R-:W-:Y:S05]  /*0150*/  BSYNC B0 ;  /* 0x0000000000007941 */ /* 0x000fea0003800000 */
.L_x_0:
[----:B------:R-:W0:Y:S01]  /*0160*/  SHFL.IDX PT, R6, R0, RZ, 0x1f ;  /* 0x00001fff00067589 */ /* 0x000e2200000e0000 */
[----:B------:R-:W-:Y:S02]  /*0170*/  SHF.R.S32.HI R3, RZ, 0x1f, R14 ;  /* 0x0000001fff037819 */ /* 0x000fe4000001140e */
[----:B0-----:R-:W-:-:S13]  /*0180*/  ISETP.NE.AND P0, PT, R6, RZ, PT ;  /* 0x000000ff0600720c */ /* 0x001fda0003f05270 */
[----:B------:R-:W-:Y:S05]  /*0190*/  @P0 BRA `(.L_x_2) ;  /* 0x0000000000680947 */ /* 0x000fea0003800000 */
[----:B------:R-:W0:Y:S01]  /*01a0*/  S2UR UR8, SR_CgaCtaId ;  /* 0x00000000000879c3 */ /* 0x000e220000008800 */
[----:B------:R-:W-:Y:S01]  /*01b0*/  UMOV UR4, 0x400 ;  /* 0x0000040000047882 */ /* 0x000fe20000000000 */
[----:B------:R-:W-:Y:S01]  /*01c0*/  UMOV UR5, 0x1 ;  /* 0x0000000100057882 */ /* 0x000fe20000000000 */
[----:B------:R-:W-:Y:S01]  /*01d0*/  UMOV UR6, 0x2 ;  /* 0x0000000200067882 */ /* 0x000fe20000000000 */
[----:B------:R-:W-:Y:S01]  /*01e0*/  ELECT P0, URZ, PT ;  /* 0x00000000003f782f */ /* 0x000fe20003800000 */
[----:B------:R-:W-:-:S04]  /*01f0*/  UIADD3 UR6, -UR6, 0x100000, URZ ;  /* 0x0010000006067890 */ /* 0x000fc8000fffe13f */
[----:B------:R-:W-:Y:S02]  /*0200*/  USHF.L.U32 UR7, UR6, 0xb, URZ ;  /* 0x0000000b06077899 */ /* 0x000fe4000800063f */
[----:B------:R-:W-:Y:S02]  /*0210*/  USHF.L.U32 UR6, UR6, 0x1, URZ ;  /* 0x0000000106067899 */ /* 0x000fe4000800063f */
[----:B0-----:R-:W-:Y:S02]  /*0220*/  ULEA UR8, UR8, UR4, 0x18 ;  /* 0x0000000408087291 */ /* 0x001fe4000f8ec03f */
[----:B------:R-:W-:-:S04]  /*0230*/  UIADD3 UR4, -UR5, 0x100000, URZ ;  /* 0x0010000005047890 */ /* 0x000fc8000fffe13f */
[----:B------:R-:W-:Y:S02]  /*0240*/  USHF.L.U32 UR5, UR4, 0xb, URZ ;  /* 0x0000000b04057899 */ /* 0x000fe4000800063f */
[----:B------:R-:W-:Y:S01]  /*0250*/  USHF.L.U32 UR4, UR4, 0x1, URZ ;  /* 0x0000000104047899 */ /* 0x000fe2000800063f */
[----:B------:R-:W0:Y:S11]  /*0260*/  FENCE.VIEW.ASYNC.S ;  /* 0x00000000000073c6 */ /* 0x000e360000000000 */
[----:B0-----:R0:W1:Y:S01]  /*0270*/  SYNCS.EXCH.64 URZ, [UR8], UR4 ;  /* 0x00000004083f75b2 */ /* 0x0010620008000100 */
[----:B------:R0:W2:Y:S01]  /*0280*/  SYNCS.EXCH.64 URZ, [UR8+0x30], UR6 ;  /* 0x00003006083f75b2 */ /* 0x0000a20008000100 */
[----:B------:R0:W3:Y:S01]  /*0290*/  SYNCS.EXCH.64 URZ, [UR8+0x8], UR4 ;  /* 0x00000804083f75b2 */ /* 0x0000e20008000100 */
[----:B------:R0:W4:Y:S01]  /*02a0*/  SYNCS.EXCH.64 URZ, [UR8+0x38], UR6 ;  /* 0x00003806083f75b2 */ /* 0x0001220008000100 */
[----:B------:R0:W0:Y:S01]  /*02b0*/  SYNCS.EXCH.64 URZ, [UR8+0x10], UR4 ;  /* 0x00001004083f75b2 */ /* 0x0000220008000100 */
[----:B------:R0:W0:Y:S01]  /*02c0*/  SYNCS.EXCH.64 URZ, [UR8+0x40], UR6 ;  /* 0x00004006083f75b2 */ /* 0x0000220008000100 */
[----:B------:R0:W0:Y:S01]  /*02d0*/  SYNCS.EXCH.64 URZ, [UR8+0x18], UR4 ;  /* 0x00001804083f75b2 */ /* 0x0000220008000100 */
[----:B------:R0:W0:Y:S01]  /*02e0*/  SYNCS.EXCH.64 URZ, [UR8+0x48], UR6 ;  /* 0x00004806083f75b2 */ /* 0x0000220008000100 */
[----:B------:R0:W0:Y:S01]  /*02f0*/  SYNCS.EXCH.64 URZ, [UR8+0x20], UR4 ;  /* 0x00002004083f75b2 */ /* 0x0000220008000100 */
[----:B------:R0:W0:Y:S01]  /*0300*/  SYNCS.EXCH.64 URZ, [UR8+0x50], UR6 ;  /* 0x00005006083f75b2 */ /* 0x0000220008000100 */
[----:B------:R0:W0:Y:S01]  /*0310*/  SYNCS.EXCH.64 URZ, [UR8+0x28], UR4 ;  /* 0x00002804083f75b2 */ /* 0x0000220008000100 */
[----:B------:R0:W0:Y:S01]  /*0320*/  SYNCS.EXCH.64 URZ, [UR8+0x58], UR6 ;  /* 0x00005806083f75b2 */ /* 0x0000220008000100 */
[----:B------:R-:W-:Y:S01]  /*0330*/  NOP ;  /* 0x0000000000007918 */ /* 0x000fe20000000000 */
.L_x_2:
[----:B------:R-:W5:Y:S01]  /*0340*/  SHFL.IDX PT, R10, R0, RZ, 0x1f ;  /* 0x00001fff000a7589 */ /* 0x000f6200000e0000 */
[----:B------:R-:W-:Y:S01]  /*0350*/  LEA.HI R3, R3, R14, RZ, 0x7 ;  /* 0x0000000e03037211 */ /* 0x000fe200078f38ff */
[----:B------:R-:W1:Y:S01]  /*0360*/  S2UR UR13, SR_CTAID.X ;  /* 0x00000000000d79c3 */ /* 0x000e620000002500 */
[----:B------:R-:W-:Y:S01]  /*0370*/  ELECT P0, URZ, PT ;  /* 0x00000000003f782f */ /* 0x000fe20003800000 */
[----:B------:R-:W2:Y:S01]  /*0380*/  SHFL.IDX PT, R9, R0, RZ, 0x1f ;  /* 0x00001fff00097589 */ /* 0x000ea200000e0000 */
[----:B------:R-:W-:Y:S02]  /*0390*/  LOP3.LUT R3, R3, 0xffffff80, RZ, 0xc0, !PT ;  /* 0xffffff8003037812 */ /* 0x000fe400078ec0ff */
[----:B------:R-:W-:Y:S01]  /*03a0*/  ELECT P1, URZ, PT ;  /* 0x00000000003f782f */ /* 0x000fe20003820000 */
[----:B------:R-:W-:Y:S01]  /*03b0*/  NOP ;  /* 0x0000000000007918 */ /* 0x000fe20000000000 */
[----:B------:R-:W3:Y:S01]  /*03c0*/  S2R R16, SR_CTAID.Y ;  /* 0x0000000000107919 */ /* 0x000ee20000002600 */
[----:B0-----:R-:W-:Y:S01]  /*03d0*/  ULDC UR4, c[0x0][0x150] ;  /* 0x0000540000047ab9 */ /* 0x001fe20000000800 */
[----:B------:R-:W-:Y:S01]  /*03e0*/  IMAD.IADD R15, R14, 0x1, -R3 ;  /* 0x000000010e0f7824 */ /* 0x000fe200078e0a03 */
[----:B------:R-:W0:Y:S01]  /*03f0*/  LDC R25, c[0x0][0x148] ;  /* 0x00005200ff197b82 */ /* 0x000e220000000800 */
[----:B------:R3:W4:Y:S01]  /*0400*/  SHFL.IDX PT, R11, R4, RZ, 0x1f ;  /* 0x00001fff040b7589 */ /* 0x00072200000e0000 */
[----:B------:R-:W-:Y:S01]  /*0410*/  UMOV UR12, 0x80 ;  /* 0x00000080000c7882 */ /* 0x000fe20000000000 */
[----:B------:R-:W-:Y:S01]  /*0420*/  NOP ;  /* 0x0000000000007918 */ /* 0x000fe20000000000 */
[----:B------:R-:W-:Y:S01]  /*0430*/  SHF.R.S32.HI R22, RZ, 0x1f, R15 ;  /* 0x0000001fff167819 */ /* 0x000fe2000001140f */
[C---:B------:R-:W-:Y:S01]  /*0440*/  VIADD R38, R5.reuse, 0xffffffff ;  /* 0xffffffff05267836 */ /* 0x040fe20000000000 */
[----:B------:R-:W-:-:S02]  /*0450*/  ISETP.NE.AND P2, PT, R5, RZ, PT ;  /* 0x000000ff0500720c */ /* 0x000fc40003f45270 */
[----:B------:R-:W-:Y:S02]  /*0460*/  LEA.HI R3, R22, R15, RZ, 0x3 ;  /* 0x0000000f16037211 */ /* 0x000fe400078f18ff */
[----:B------:R-:W-:Y:S02]  /*0470*/  ISETP.GE.U32.AND P5, PT, R38, 0x2, PT ;  /* 0x000000022600780c */ /* 0x000fe40003fa6070 */
[--C-:B------:R-:W-:Y:S02]  /*0480*/  SHF.R.S32.HI R7, RZ, 0x3, R3.reuse ;  /* 0x00000003ff077819 */ /* 0x100fe40000011403 */
[----:B-----5:R-:W-:Y:S02]  /*0490*/  ISETP.NE.OR P0, PT, R10, RZ, !P0 ;  /* 0x000000ff0a00720c */ /* 0x020fe40004705670 */
[----:B------:R-:W-:Y:S01]  /*04a0*/  SHF.R.S32.HI R8, RZ, 0x1f, R3 ;  /* 0x0000001fff087819 */ /* 0x000fe20000011403 */
[----:B------:R-:W5:Y:S01]  /*04b0*/  LDC R10, c[0x0][0x140] ;  /* 0x00005000ff0a7b82 */ /* 0x000f620000000800 */
[----:B--2---:R-:W-:-:S02]  /*04c0*/  ISETP.NE.OR P1, PT, R9, RZ, !P1 ;  /* 0x000000ff0900720c */ /* 0x004fc40004f25670 */
[----:B------:R-:W-:Y:S02]  /*04d0*/  LEA.HI R8, R8, R7, RZ, 0x2 ;  /* 0x0000000708087211 */ /* 0x000fe400078f10ff */
[----:B-1----:R-:W-:Y:S02]  /*04e0*/  I2FP.F32.U32 R0, UR13 ;  /* 0x0000000d00007c45 */ /* 0x002fe40008201000 */
[----:B------:R-:W-:Y:S01]  /*04f0*/  LOP3.LUT R8, R8, 0xfffffffc, RZ, 0xc0, !PT ;  /* 0xfffffffc08087812 */ /* 0x000fe200078ec0ff */
[----:B------:R-:W1:Y:S01]  /*0500*/  LDC R9, c[0x0][0x144] ;  /* 0x00005100ff097b82 */ /* 0x000e620000000800 */
[----:B------:R-:W-:Y:S01]  /*0510*/  SHF.R.S32.HI R3, RZ, 0x1f, R2 ;  /* 0x0000001fff037819 */ /* 0x000fe20000011402 */
[----:B------:R-:W-:Y:S01]  /*0520*/  VOTEU.ALL UP0, P0 ;  /* 0x00000000003f7886 */ /* 0x000fe20000000000 */
[----:B------:R-:W-:Y:S01]  /*0530*/  FMUL R0, R0, UR4 ;  /* 0x0000000400007c20 */ /* 0x000fe20008400000 */
[----:B---3--:R-:W-:Y:S01]  /*0540*/  I2FP.F32.U32 R4, R16 ;  /* 0x0000001000047245 */ /* 0x008fe20000201000 */
[----:B------:R-:W-:Y:S01]  /*0550*/  ULDC UR4, c[0x0][0x154] ;  /* 0x0000550000047ab9 */ /* 0x000fe20000000800 */
[----:B------:R-:W-:Y:S01]  /*0560*/  VOTEU.ALL UP1, P1 ;  /* 0x00000000003f7886 */ /* 0x000fe20000820000 */
[----:B------:R-:W-:Y:S01]  /*0570*/  IMAD.IADD R8, R7, 0x1, -R8 ;  /* 0x0000000107087824 */ /* 0x000fe200078e0a08 */
[----:B------:R-:W2:Y:S01]  /*0580*/  @!UP0 S2UR UR7, SR_CgaCtaId ;  /* 0x00000000000789c3 */ /* 0x000ea20000008800 */
[----:B------:R-:W-:Y:S01]  /*0590*/  SHF.R.S32.HI R7, RZ, 0x1f, R6 ;  /* 0x0000001fff077819 */ /* 0x000fe20000011406 */
[----:B------:R-:W-:Y:S01]  /*05a0*/  FMUL R4, R4, UR4 ;  /* 0x0000000404047c20 */ /* 0x000fe20008400000 */
[----:B------:R-:W-:Y:S01]  /*05b0*/  LEA.HI R3, R3, R2, RZ, 0x2 ;  /* 0x0000000203037211 */ /* 0x000fe200078f10ff */
[----:B------:R-:W3:Y:S01]  /*05c0*/  F2I.U32.TRUNC.NTZ R0, R0 ;  /* 0x0000000000007305 */ /* 0x000ee2000020f000 */
[----:B------:R-:W-:Y:S01]  /*05d0*/  LEA.HI R7, R7, R6, RZ, 0x2 ;  /* 0x0000000607077211 */ /* 0x000fe200078f10ff */
[----:B------:R-:W-:Y:S01]  /*05e0*/  UMOV UR4, 0x20 ;  /* 0x0000002000047882 */ /* 0x000fe20000000000 */
[----:B------:R-:W-:Y:S01]  /*05f0*/  LOP3.LUT R3, R3, 0xfffffffc, RZ, 0xc0, !PT ;  /* 0xfffffffc03037812 */ /* 0x000fe200078ec0ff */
[----:B------:R-:W4:Y:S01]  /*0600*/  @!UP1 S2UR UR11, SR_CgaCtaId ;  /* 0x00000000000b99c3 */ /* 0x000f220000008800 */
[----:B------:R-:W-:Y:S01]  /*0610*/  LOP3.LUT R7, R7, 0x3ffffffc, RZ, 0xc0, !PT ;  /* 0x3ffffffc07077812 */ /* 0x000fe200078ec0ff */
[----:B------:R-:W-:Y:S01]  /*0620*/  @!UP0 UMOV UR6, 0x400 ;  /* 0x0000040000068882 */ /* 0x000fe20000000000 */
[----:B------:R-:W-:-:S04]  /*0630*/  @!UP0 UIADD3 UR4, -UR4, 0x100000, URZ ;  /* 0x0010000004048890 */ /* 0x000fc8000fffe13f */
[----:B------:R-:W-:Y:S02]  /*0640*/  @!UP0 USHF.L.U32 UR5, UR4, 0xb, URZ ;  /* 0x0000000b04058899 */ /* 0x000fe4000800063f */
[----:B------:R-:W-:Y:S01]  /*0650*/  @!UP0 USHF.L.U32 UR4, UR4, 0x1, URZ ;  /* 0x0000000104048899 */ /* 0x000fe2000800063f */
[----:B------:R-:W0:Y:S01]  /*0660*/  F2I.U32.TRUNC.NTZ R4, R4 ;  /* 0x0000000400047305 */ /* 0x000e22000020f000 */
[----:B------:R-:W-:Y:S01]  /*0670*/  IMAD.IADD R13, R2, 0x1, -R3 ;  /* 0x00000001020d7824 */ /* 0x000fe200078e0a03 */
[----:B------:R-:W-:Y:S01]  /*0680*/  @!UP1 UMOV UR10, 0x400 ;  /* 0x00000400000a9882 */ /* 0x000fe20000000000 */
[----:B------:R-:W-:Y:S01]  /*0690*/  IMAD.IADD R7, R6, 0x1, -R7 ;  /* 0x0000000106077824 */ /* 0x000fe200078e0a07 */
[----:B------:R-:W-:Y:S01]  /*06a0*/  VOTEU.ALL UP2, P1 ;  /* 0x00000000003f7886 */ /* 0x000fe20000840000 */
[----:B------:R-:W-:Y:S01]  /*06b0*/  VOTEU.ALL UP3, P1 ;  /* 0x00000000003f7886 */ /* 0x000fe20000860000 */
[----:B------:R-:W-:Y:S01]  /*06c0*/  VOTEU.ALL UP4, P1 ;  /* 0x00000000003f7886 */ /* 0x000fe20000880000 */
[----:B------:R-:W-:Y:S01]  /*06d0*/  IMAD R7, R7, 0x4, R8 ;  /* 0x0000000407077824 */ /* 0x000fe200078e0208 */
[----:B------:R-:W-:Y:S01]  /*06e0*/  VOTEU.ALL UP5, P1 ;  /* 0x00000000003f7886 */ /* 0x000fe200008a0000 */
[----:B------:R-:W-:Y:S01]  /*06f0*/  ISETP.NE.AND P1, PT, R13, 0x3, PT ;  /* 0x000000030d00780c */ /* 0x000fe20003f25270 */
[----:B---3--:R-:W-:Y:S01]  /*0700*/  IMAD.MOV R0, RZ, RZ, -R0 ;  /* 0x000000ffff007224 */ /* 0x008fe200078e0a00 */
[----:B-----5:R-:W-:Y:S01]  /*0710*/  ISETP.EQ.U32.AND P3, PT, R10, 0x1, PT ;  /* 0x000000010a00780c */ /* 0x020fe20003f62070 */
[----:B--2---:R-:W-:Y:S01]  /*0720*/  @!UP0 ULEA UR9, UR7, UR6, 0x18 ;  /* 0x0000000607098291 */ /* 0x004fe2000f8ec03f */
[----:B------:R-:W-:Y:S01]  /*0730*/  IMAD.SHL.U32 R12, R7, 0x4, RZ ;  /* 0x00000004070c7824 */ /* 0x000fe200078e00ff */
[----:B------:R-:W-:-:S04]  /*0740*/  @!UP1 UIADD3 UR6, -UR12, 0x100000, URZ ;  /* 0x001000000c069890 */ /* 0x000fc8000fffe13f */
[----:B------:R-:W-:Y:S02]  /*0750*/  @!UP1 USHF.L.U32 UR7, UR6, 0xb, URZ ;  /* 0x0000000b06079899 */ /* 0x000fe4000800063f */
[----:B------:R-:W-:Y:S01]  /*0760*/  @!UP1 USHF.L.U32 UR6, UR6, 0x1, URZ ;  /* 0x0000000106069899 */ /* 0x000fe2000800063f */
[----:B0-----:R-:W-:Y:S01]  /*0770*/  IMAD.MOV R24, RZ, RZ, -R4 ;  /* 0x000000ffff187224 */ /* 0x001fe200078e0a04 */
[----:B------:R-:W-:Y:S01]  /*0780*/  VOTEU.ALL UP0, P0 ;  /* 0x00000000003f7886 */ /* 0x000fe20000000000 */
[----:B------:R-:W-:Y:S01]  /*0790*/  ISETP.EQ.OR P1, PT, R13, RZ, !P1 ;  /* 0x000000ff0d00720c */ /* 0x000fe20004f22670 */
[----:B-1----:R-:W-:Y:S01]  /*07a0*/  IMAD R23, R9, R0, UR13 ;  /* 0x0000000d09177e24 */ /* 0x002fe2000f8e0200 */
[----:B------:R-:W-:Y:S01]  /*07b0*/  LOP3.LUT R12, R7, 0xc, R12, 0x78, !PT ;  /* 0x0000000c070c7812 */ /* 0x000fe200078e780c */
[----:B----4-:R-:W-:Y:S01]  /*07c0*/  @!UP1 ULEA UR10, UR11, UR10, 0x18 ;  /* 0x0000000a0b0a9291 */ /* 0x010fe2000f8ec03f */
[----:B------:R-:W-:Y:S01]  /*07d0*/  IMAD R3, R25, R24, R16 ;  /* 0x0000001819037224 */ /* 0x000fe200078e0210 */
[----:B------:R-:W-:Y:S01]  /*07e0*/  VOTEU.ALL UP1, P0 ;  /* 0x00000000003f7886 */ /* 0x000fe20000020000 */
[----:B------:R-:W-:Y:S01]  /*07f0*/  LOP3.LUT P0, RZ, R15, 0x7, RZ, 0xc0, !PT ;  /* 0x000000070fff7812 */ /* 0x000fe2000780c0ff */
[----:B------:R-:W0:Y:S02]  /*0800*/  FENCE.VIEW.ASYNC.S ;  /* 0x00000000000073c6 */ /* 0x000e240000000000 */
[----:B0-----:R0:W1:Y:S01]  /*0810*/  @!UP0 SYNCS.EXCH.64 URZ, [UR9+0x90], UR4 ;  /* 0x00009004093f85b2 */ /* 0x0010620008000100 */
[----:B------:R-:W-:-:S02]  /*0820*/  ISETP.EQ.AND P1, PT, R5, RZ, P1 ;  /* 0x000000ff0500720c */ /* 0x000fc40000f22270 */
[----:B------:R-:W-:Y:S02]  /*0830*/  ISETP.NE.AND P4, PT, R3, R12, PT ;  /* 0x0000000c0300720c */ /* 0x000fe40003f85270 */
[----:B------:R-:W-:Y:S02]  /*0840*/  ISETP.LT.U32.AND P0, PT, R12, 0x2, !P0 ;  /* 0x000000020c00780c */ /* 0x000fe40004701070 */
[----:B------:R-:W-:Y:S02]  /*0850*/  ISETP.EQ.OR P4, PT, R23, RZ, !P4 ;  /* 0x000000ff1700720c */ /* 0x000fe40006782670 */
[----:B------:R-:W-:Y:S02]  /*0860*/  SEL R7, RZ, 0x1, !P1 ;  /* 0x00000001ff077807 */ /* 0x000fe40004800000 */
[----:B------:R-:W-:Y:S02]  /*0870*/  R2UR UR8, R11 ;  /* 0x000000000b0872ca */ /* 0x000fe400000e0000 */
[----:B------:R-:W-:-:S02]  /*0880*/  PLOP3.LUT P0, PT, P0, P4, PT, 0x80, 0x0 ;  /* 0x000000000000781c */ /* 0x000fc40000709070 */
[----:B------:R-:W-:Y:S01]  /*0890*/  SEL R7, R7, 0x2, P5 ;  /* 0x0000000207077807 */ /* 0x000fe20002800000 */
[----:B------:R0:W2:Y:S01]  /*08a0*/  @!UP1 SYNCS.EXCH.64 URZ, [UR9+0x98], UR4 ;  /* 0x00009804093f95b2 */ /* 0x0000a20008000100 */
[----:B------:R-:W-:Y:S01]  /*08b0*/  NOP ;  /* 0x0000000000007918 */ /* 0x000fe20000000000 */
[----:B------:R0:W3:Y:S01]  /*08c0*/  @!UP2 SYNCS.EXCH.64 URZ, [UR10+0x70], UR6 ;  /* 0x000070060a3fa5b2 */ /* 0x0000e20008000100 */
[----:B------:R0:W4:Y:S01]  /*08d0*/  @!UP3 SYNCS.EXCH.64 URZ, [UR10+0x78], UR6 ;  /* 0x000078060a3fb5b2 */ /* 0x0001220008000100 */
[----:B------:R0:W0:Y:S01]  /*08e0*/  @!UP4 SYNCS.EXCH.64 URZ, [UR10+0x80], UR6 ;  /* 0x000080060a3fc5b2 */ /* 0x0000220008000100 */
[----:B------:R0:W0:Y:S01]  /*08f0*/  @!UP5 SYNCS.EXCH.64 URZ, [UR10+0x88], UR6 ;  /* 0x000088060a3fd5b2 */ /* 0x0000220008000100 */
[----:B------:R-:W-:Y:S01]  /*0900*/  NOP ;  /* 0x0000000000007918 */ /* 0x000fe20000000000 */
[----:B------:R-:W-:Y:S05]  /*0910*/  @!P3 BRA `(.L_x_3) ;  /* 0x000000000008b947 */ /* 0x000fea0003800000 */
[----:B01234-:R-:W-:Y:S01]  /*0920*/  UCGABAR_ARV ;  /* 0x00000000000079c7 */ /* 0x01ffe20008000000 */
[----:B------:R-:W-:Y:S05]  /*0930*/  BRA `(.L_x_4) ;  /* 0x0000000000047947 */ /* 0x000fea0003800000 */
.L_x_3:
[----:B01234-:R-:W-:Y:S01]  /*0940*/  NOP ;  /* 0x0000000000007918 */ /* 0x01ffe20000000000 */
.L_x_4:
[----:B------:R-:W-:Y:S01]  /*0950*/  ULDC.64 UR4, c[0x0][0x698] ;  /* 0x0001a60000047ab9 */ /* 0x000fe20000000a00 */
[----:B------:R-:W-:Y:S01]  /*0960*/  ULDC.64 UR16, c[0x0][0x208] ;  /* 0x0000820000107ab9 */ /* 0x000fe20000000a00 */
[----:B------:R-:W-:-:S04]  /*0970*/  ISETP.NE.U32.AND P1, PT, RZ, UR4, PT ;  /* 0x00000004ff007c0c */ /* 0x000fc8000bf25070 */
[----:B------:R-:W-:-:S13]  /*0980*/  ISETP.NE.AND.EX P1, PT, RZ, UR5, PT, P1 ;  /* 0x00000005ff007c0c */ /* 0x000fda000bf25310 */
[----:B------:R-:W-:Y:S05]  /*0990*/  @!P1 BRA `(.L_x_5) ;  /* 0x00000000001c9947 */ /* 0x000fea0003800000 */
[----:B------:R-:W0:Y:S02]  /*09a0*/  LDC.64 R2, c[0x0][0x698] ;  /* 0x0001a600ff027b82 */ /* 0x000e240000000a00 */
[----:B0-----:R-:W2:Y:S02]  /*09b0*/  LDG.E.64 R2, desc[UR16][R2.64] ;  /* 0x0000001002027981 */ /* 0x001ea4000c1e1b00 */
[----:B--2---:R-:W-:-:S04]  /*09c0*/  ISETP.NE.U32.AND P1, PT, R2, RZ, PT ;  /* 0x000000ff0200720c */ /* 0x004fc80003f25070 */
[----:B------:R-:W-:-:S13]  /*09d0*/  ISETP.NE.AND.EX P1, PT, R3, RZ, PT, P1 ;  /* 0x000000ff0300720c */ /* 0x000fda0003f25310 */
[----:B------:R-:W-:Y:S05]  /*09e0*/  @!P1 BRA `(.L_x_5) ;  /* 0x0000000000089947 */ /* 0x000fea0003800000 */
[----:B------:R0:W5:Y:S01]  /*09f0*/  LD.E R11, desc[UR16][R2.64] ;  /* 0x00000010020b7980 */ /* 0x000162000c101900 */
[----:B------:R-:W-:Y:S05]  /*0a00*/  BRA `(.L_x_6) ;  /* 0x0000000000207947 */ /* 0x000fea0003800000 */
.L_x_5:
[----:B------:R-:W-:Y:S02]  /*0a10*/  ULDC.64 UR4, c[0x0][0x688] ;  /* 0x0001a20000047ab9 */ /* 0x000fe40000000a00 */
[----:B------:R-:W-:-:S04]  /*0a20*/  ISETP.NE.U32.AND P1, PT, RZ, UR4, PT ;  /* 0x00000004ff007c0c */ /* 0x000fc8000bf25070 */
[----:B------:R-:W-:-:S13]  /*0a30*/  ISETP.NE.AND.EX P1, PT, RZ, UR5, PT, P1 ;  /* 0x00000005ff007c0c */ /* 0x000fda000bf25310 */
[----:B------:R-:W-:Y:S05]  /*0a40*/  @!P1 BRA `(.L_x_7) ;  /* 0x00000000000c9947 */ /* 0x000fea0003800000 */
[----:B------:R-:W0:Y:S02]  /*0a50*/  LDC.64 R2, c[0x0][0x688] ;  /* 0x0001a200ff027b82 */ /* 0x000e240000000a00 */
[----:B0-----:R1:W5:Y:S01]  /*0a60*/  LDG.E R11, desc[UR16][R2.64] ;  /* 0x00000010020b7981 */ /* 0x001362000c1e1900 */
[----:B------:R-:W-:Y:S05]  /*0a70*/  BRA `(.L_x_6) ;  /* 0x0000000000047947 */ /* 0x000fea0003800000 */
.L_x_7:
[----:B------:R-:W2:Y:S02]  /*0a80*/  LDC R11, c[0x0][0x680] ;  /* 0x0001a000ff0b7b82 */ /* 0x000ea40000000800 */
.L_x_6:
[----:B------:R-:W-:Y:S02]  /*0a90*/  ULDC.64 UR4, c[0x0][0x6a0] ;  /* 0x0001a80000047ab9 */ /* 0x000fe40000000a00 */
[----:B------:R-:W-:-:S04]  /*0aa0*/  ISETP.NE.U32.AND P1, PT, RZ, UR4, PT ;  /* 0x00000004ff007c0c */ /* 0x000fc8000bf25070 */
[----:B------:R-:W-:-:S13]  /*0ab0*/  ISETP.NE.AND.EX P1, PT, RZ, UR5, PT, P1 ;  /* 0x00000005ff007c0c */ /* 0x000fda000bf25310 */
[----:B------:R-:W-:Y:S05]  /*0ac0*/  @!P1 BRA `(.L_x_8) ;  /* 0x00000000001c9947 */ /* 0x000fea0003800000 */
[----:B01----:R-:W0:Y:S02]  /*0ad0*/  LDC.64 R2, c[0x0][0x6a0] ;  /* 0x0001a800ff027b82 */ /* 0x003e240000000a00 */
[----:B0-----:R-:W3:Y:S02]  /*0ae0*/  LDG.E.64 R2, desc[UR16][R2.64] ;  /* 0x0000001002027981 */ /* 0x001ee4000c1e1b00 */
[----:B---3--:R-:W-:-:S04]  /*0af0*/  ISETP.NE.U32.AND P1, PT, R2, RZ, PT ;  /* 0x000000ff0200720c */ /* 0x008fc80003f25070 */
[----:B------:R-:W-:-:S13]  /*0b00*/  ISETP.NE.AND.EX P1, PT, R3, RZ, PT, P1 ;  /* 0x000000ff0300720c */ /* 0x000fda0003f25310 */
[----:B------:R-:W-:Y:S05]  /*0b10*/  @!P1 BRA `(.L_x_8) ;  /* 0x0000000000089947 */ /* 0x000fea0003800000 */
[----:B------:R0:W5:Y:S01]  /*0b20*/  LD.E R10, desc[UR16][R2.64] ;  /* 0x00000010020a7980 */ /* 0x000162000c101900 */
[----:B------:R-:W-:Y:S05]  /*0b30*/  BRA `(.L_x_9) ;  /* 0x0000000000207947 */ /* 0x000fea0003800000 */
.L_x_8:
[----:B------:R-:W-:Y:S02]  /*0b40*/  ULDC.64 UR4, c[0x0][0x690] ;  /* 0x0001a40000047ab9 */ /* 0x000fe40000000a00 */
[----:B------:R-:W-:-:S04]  /*0b50*/  ISETP.NE.U32.AND P1, PT, RZ, UR4, PT ;  /* 0x00000004ff007c0c */ /* 0x000fc8000bf25070 */
[----:B------:R-:W-:-:S13]  /*0b60*/  ISETP.NE.AND.EX P1, PT, RZ, UR5, PT, P1 ;  /* 0x00000005ff007c0c */ /* 0x000fda000bf25310 */
[----:B------:R-:W-:Y:S05]  /*0b70*/  @!P1 BRA `(.L_x_10) ;  /* 0x00000000000c9947 */ /* 0x000fea0003800000 */
[----:B01----:R-:W0:Y:S02]  /*0b80*/  LDC.64 R2, c[0x0][0x690] ;  /* 0x0001a400ff027b82 */ /* 0x003e240000000a00 */
[----:B0-----:R1:W5:Y:S01]  /*0b90*/  LDG.E R10, desc[UR16][R2.64] ;  /* 0x00000010020a7981 */ /* 0x001362000c1e1900 */
[----:B------:R-:W-:Y:S05]  /*0ba0*/  BRA `(.L_x_9) ;  /* 0x0000000000047947 */ /* 0x000fea0003800000 */
.L_x_10:
[----:B------:R-:W3:Y:S02]  /*0bb0*/  LDC R10, c[0x0][0x684] ;  /* 0x0001a100ff0a7b82 */ /* 0x000ee40000000800 */
.L_x_9:
[----:B------:R-:W4:Y:S01]  /*0bc0*/  LDC R0, c[0x0][0x75c] ;  /* 0x0001d700ff007b82 */ /* 0x000f220000000800 */
[----:B------:R-:W-:Y:S01]  /*0bd0*/  ULDC UR9, c[0x0][0x604] ;  /* 0x0001810000097ab9 */ /* 0x000fe20000000800 */
[----:B------:R-:W-:Y:S01]  /*0be0*/  ISETP.NE.AND P1, PT, R5, 0x2, PT ;  /* 0x000000020500780c */ /* 0x000fe20003f25270 */
[----:B------:R-:W-:Y:S01]  /*0bf0*/  UIADD3 UR9, UR9, 0x1f, URZ ;  /* 0x0000001f09097890 */ /* 0x000fe2000fffe03f */
[----:B------:R-:W-:Y:S01]  /*0c00*/  IMAD.U32 R4, RZ, RZ, UR13 ;  /* 0x0000000dff047e24 */ /* 0x000fe2000f8e00ff */
[----:B------:R-:W-:Y:S01]  /*0c10*/  UMOV UR5, URZ ;  /* 0x0000003f00057c82 */ /* 0x000fe20008000000 */
[----:B------:R-:W-:Y:S01]  /*0c20*/  UMOV UR4, URZ ;  /* 0x0000003f00047c82 */ /* 0x000fe20008000000 */
[----:B------:R-:W-:-:S04]  /*0c30*/  USHF.R.S32.HI UR10, URZ, 0x1f, UR9 ;  /* 0x0000001f3f0a7899 */ /* 0x000fc80008011409 */
[----:B------:R-:W-:Y:S01]  /*0c40*/  ULEA.HI UR10, UR10, UR9, URZ, 0x5 ;  /* 0x000000090a0a7291 */ /* 0x000fe2000f8f283f */
[----:B----4-:R-:W-:-:S13]  /*0c50*/  ISETP.NE.AND P4, PT, R0, 0x1, PT ;  /* 0x000000010000780c */ /* 0x010fda0003f85270 */
[----:B01----:R-:W0:Y:S01]  /*0c60*/  @P4 LDC R3, c[0x0][0x10] ;  /* 0x00000400ff034b82 */ /* 0x003e220000000800 */
[----:B------:R-:W-:Y:S02]  /*0c70*/  @P4 IMAD.MOV.U32 R17, RZ, RZ, RZ ;  /* 0x000000ffff114224 */ /* 0x000fe400078e00ff */
[----:B------:R-:W-:-:S05]  /*0c80*/  @P4 IMAD.MOV.U32 R5, RZ, RZ, RZ ;  /* 0x000000ffff054224 */ /* 0x000fca00078e00ff */
[----:B------:R-:W1:Y:S01]  /*0c90*/  @!P4 LDC R9, c[0x0][0xc] ;  /* 0x00000300ff09cb82 */ /* 0x000e620000000800 */
[----:B------:R-:W-:Y:S01]  /*0ca0*/  ULDC UR6, c[0x0][0xc] ;  /* 0x0000030000067ab9 */ /* 0x000fe20000000800 */
[----:B------:R-:W-:Y:S02]  /*0cb0*/  ULDC UR7, c[0x0][0x10] ;  /* 0x0000040000077ab9 */ /* 0x000fe40000000800 */
[----:B------:R-:W-:-:S04]  /*0cc0*/  UIMAD.WIDE.U32 UR6, UR6, UR7, URZ ;  /* 0x00000007060672a5 */ /* 0x000fc8000f8e003f */
[----:B------:R-:W4:Y:S01]  /*0cd0*/  LDC R8, c[0x0][0x14] ;  /* 0x00000500ff087b82 */ /* 0x000f220000000800 */
[----:B0-----:R-:W-:Y:S01]  /*0ce0*/  @P4 IMAD.WIDE.U32 R2, R3, UR13, R16 ;  /* 0x0000000d03024c25 */ /* 0x001fe2000f8e0010 */
[----:B------:R-:W-:-:S03]  /*0cf0*/  ULDC.64 UR12, c[0x0][0x750] ;  /* 0x0001d400000c7ab9 */ /* 0x000fc60000000a00 */
[----:B------:R-:W-:Y:S02]  /*0d00*/  @P4 IMAD.IADD R3, R3, 0x1, R5 ;  /* 0x0000000103034824 */ /* 0x000fe400078e0205 */
[----:B------:R-:W-:Y:S02]  /*0d10*/  IMAD.MOV.U32 R5, RZ, RZ, RZ ;  /* 0x000000ffff057224 */ /* 0x000fe400078e00ff */
[----:B-1----:R-:W-:-:S04]  /*0d20*/  @!P4 IMAD.WIDE.U32 R4, R16, R9, R4 ;  /* 0x000000091004c225 */ /* 0x002fc800078e0004 */
[----:B------:R-:W-:Y:S02]  /*0d30*/  @!P4 IMAD.MOV.U32 R2, RZ, RZ, R4 ;  /* 0x000000ffff02c224 */ /* 0x000fe400078e0004 */
[C---:B----4-:R-:W-:Y:S02]  /*0d40*/  IMAD R19, R8.reuse, UR7, RZ ;  /* 0x0000000708137c24 */ /* 0x050fe4000f8e02ff */
[----:B------:R-:W-:Y:S01]  /*0d50*/  IMAD.WIDE.U32 R8, R8, UR6, RZ ;  /* 0x0000000608087c25 */ /* 0x000fe2000f8e00ff */
[----:B------:R-:W-:-:S03]  /*0d60*/  USHF.R.S32.HI UR6, URZ, 0x5, UR10 ;  /* 0x000000053f067899 */ /* 0x000fc6000801140a */
[----:B------:R-:W-:Y:S02]  /*0d70*/  @!P4 IMAD.MOV.U32 R3, RZ, RZ, R5 ;  /* 0x000000ffff03c224 */ /* 0x000fe400078e0005 */
[----:B------:R-:W-:Y:S01]  /*0d80*/  IMAD.IADD R0, R9, 0x1, R19 ;  /* 0x0000000109007824 */ /* 0x000fe200078e0213 */
[----:B------:R-:W-:Y:S06]  /*0d90*/  @P1 BRA `(.L_x_11) ;  /* 0x0000000000201947 */ /* 0x000fec0003800000 */
[----:B------:R-:W-:Y:S01]  /*0da0*/  UISETP.GE.U32.AND UP0, UPT, UR6, 0x6, UPT ;  /* 0x000000060600788c */ /* 0x000fe2000bf06070 */
[----:B------:R-:W-:Y:S01]  /*0db0*/  IADD3 R2, P1, R2, R8, RZ ;  /* 0x0000000802027210 */ /* 0x000fe20007f3e0ff */
[----:B------:R-:W-:-:S04]  /*0dc0*/  UIMAD.WIDE.U32 UR4, UR6, -0x55555555, URZ ;  /* 0xaaaaaaab060478a5 */ /* 0x000fc8000f8e003f */
[----:B------:R-:W-:Y:S01]  /*0dd0*/  USHF.R.U32.HI UR5, URZ, 0x2, UR5 ;  /* 0x000000023f057899 */ /* 0x000fe20008011605 */
[----:B------:R-:W-:Y:S02]  /*0de0*/  IMAD.X R3, R0, 0x1, R3, P1 ;  /* 0x0000000100037824 */ /* 0x000fe400008e0603 */
[----:B------:R-:W-:Y:S02]  /*0df0*/  UMOV UR4, URZ ;  /* 0x0000003f00047c82 */ /* 0x000fe40008000000 */
[----:B------:R-:W-:Y:S02]  /*0e00*/  @UP0 ULOP3.LUT UR4, UR5, 0x1, URZ, 0xc0, !UPT ;  /* 0x0000000105040892 */ /* 0x000fe4000f8ec03f */
[----:B------:R-:W-:-:S12]  /*0e10*/  UIMAD UR5, UR5, -0x6, UR6 ;  /* 0xfffffffa050578a4 */ /* 0x000fd8000f8e0206 */
.L_x_11:
[----:B------:R-:W-:Y:S01]  /*0e20*/  ISETP.GE.U32.AND P1, PT, R2, UR12, PT ;  /* 0x0000000c02007c0c */ /* 0x000fe2000bf26070 */
[----:B------:R-:W-:Y:S01]  /*0e30*/  IMAD.MOV.U32 R6, RZ, RZ, -0x1 ;  /* 0xffffffffff067424 */ /* 0x000fe200078e00ff */
[----:B------:R-:W-:Y:S01]  /*0e40*/  PRMT R18, RZ, 0x7610, R18 ;  /* 0x00007610ff127816 */ /* 0x000fe20000000012 */
[----:B------:R-:W-:Y:S01]  /*0e50*/  IMAD.MOV.U32 R5, RZ, RZ, -0x1 ;  /* 0xffffffffff057424 */ /* 0x000fe200078e00ff */
[----:B------:R-:W-:Y:S01]  /*0e60*/  ISETP.GE.U32.AND.EX P1, PT, R3, UR13, PT, P1 ;  /* 0x0000000d03007c0c */ /* 0x000fe2000bf26110 */
[----:B------:R-:W-:-:S12]  /*0e70*/  IMAD.MOV.U32 R4, RZ, RZ, -0x1 ;  /* 0xffffffffff047424 */ /* 0x000fd800078e00ff */
[----:B------:R-:W-:Y:S05]  /*0e80*/  @P1 BRA `(.L_x_12) ;  /* 0x0000000400241947 */ /* 0x000fea0003800000 */
[----:B------:R-:W0:Y:S01]  /*0e90*/  LDC.64 R28, c[0x0][0x728] ;  /* 0x0001ca00ff1c7b82 */ /* 0x000e220000000a00 */
[----:B------:R-:W-:Y:S02]  /*0ea0*/  IMAD.MOV.U32 R4, RZ, RZ, R2 ;  /* 0x000000ffff047224 */ /* 0x000fe400078e0002 */
[----:B------:R-:W-:-:S05]  /*0eb0*/  IMAD.MOV.U32 R5, RZ, RZ, R3 ;  /* 0x000000ffff057224 */ /* 0x000fca00078e0003 */
[----:B------:R-:W1:Y:S08]  /*0ec0*/  LDC R6, c[0x0][0x730] ;  /* 0x0001cc00ff067b82 */ /* 0x000e700000000800 */
[----:B------:R-:W4:Y:S01]  /*0ed0*/  LDC.64 R30, c[0x0][0x720] ;  /* 0x0001c800ff1e7b82 */ /* 0x000f220000000a00 */
[----:B0-----:R-:W-:-:S04]  /*0ee0*/  ISETP.NE.U32.AND P1, PT, R28, RZ, PT ;  /* 0x000000ff1c00720c */ /* 0x001fc80003f25070 */
[----:B------:R-:W-:-:S13]  /*0ef0*/  ISETP.NE.AND.EX P1, PT, R29, RZ, PT, P1 ;  /* 0x000000ff1d00720c */ /* 0x000fda0003f25310 */
[----:B-1--4-:R-:W-:Y:S05]  /*0f00*/  @!P1 BRA `(.L_x_13) ;  /* 0x0000000000289947 */ /* 0x012fea0003800000 */
[----:B------:R-:W0:Y:S02]  /*0f10*/  LDC R21, c[0x0][0x734] ;  /* 0x0001cd00ff157b82 */ /* 0x000e240000000800 */
[----:B0-----:R-:W-:-:S05]  /*0f20*/  IADD3 R21, P1, R2, R21, RZ ;  /* 0x0000001502157210 */ /* 0x001fca0007f3e0ff */
[----:B------:R-:W-:-:S04]  /*0f30*/  IMAD.X R27, RZ, RZ, R3, P1 ;  /* 0x000000ffff1b7224 */ /* 0x000fc800008e0603 */
[----:B------:R-:W-:-:S04]  /*0f40*/  IMAD.WIDE.U32 R4, R27, R28, RZ ;  /* 0x0000001c1b047225 */ /* 0x000fc800078e00ff */
[----:B------:R-:W-:-:S04]  /*0f50*/  IMAD.WIDE.U32 R18, P1, R21, R29, R4 ;  /* 0x0000001d15127225 */ /* 0x000fc80007820004 */
[----:B------:R-:W-:-:S04]  /*0f60*/  IMAD.WIDE.U32 R4, R21, R28, RZ ;  /* 0x0000001c15047225 */ /* 0x000fc800078e00ff */
[----:B------:R-:W-:Y:S01]  /*0f70*/  IMAD.X R21, RZ, RZ, RZ, P1 ;  /* 0x000000ffff157224 */ /* 0x000fe200008e06ff */
[----:B------:R-:W-:Y:S01]  /*0f80*/  IADD3 RZ, P1, R5, R18, RZ ;  /* 0x0000001205ff7210 */ /* 0x000fe20007f3e0ff */
[----:B------:R-:W-:-:S04]  /*0f90*/  IMAD.MOV.U32 R20, RZ, RZ, R19 ;  /* 0x000000ffff147224 */ /* 0x000fc800078e0013 */
[----:B------:R-:W-:-:S08]  /*0fa0*/  IMAD.WIDE.U32.X R4, R27, R29, R20, P1 ;  /* 0x0000001d1b047225 */ /* 0x000fd000008e0414 */
.L_x_13:
[----:B------:R-:W0:Y:S01]  /*0fb0*/  LDC.64 R32, c[0x0][0x740] ;  /* 0x0001d000ff207b82 */ /* 0x000e220000000a00 */
[-CC-:B------:R-:W-:Y:S01]  /*0fc0*/  SHF.R.U64 R34, R4, R6.reuse, R5.reuse ;  /* 0x0000000604227219 */ /* 0x180fe20000001205 */
[----:B------:R-:W-:Y:S01]  /*0fd0*/  IMAD.MOV.U32 R37, RZ, RZ, 0x1 ;  /* 0x00000001ff257424 */ /* 0x000fe200078e00ff */
[----:B------:R-:W-:Y:S02]  /*0fe0*/  SHF.R.U32.HI R4, RZ, R6, R5 ;  /* 0x00000006ff047219 */ /* 0x000fe40000011605 */
[----:B------:R-:W-:-:S03]  /*0ff0*/  IADD3 R19, P1, RZ, -R34, RZ ;  /* 0x80000022ff137210 */ /* 0x000fc60007f3e0ff */
[----:B------:R-:W1:Y:S02]  /*1000*/  LDC R18, c[0x0][0x718] ;  /* 0x0001c600ff127b82 */ /* 0x000e640000000800 */
[----:B------:R-:W-:-:S04]  /*1010*/  IMAD.X R5, RZ, RZ, ~R4, P1 ;  /* 0x000000ffff057224 */ /* 0x000fc800008e0e04 */
[-C--:B------:R-:W-:Y:S02]  /*1020*/  IMAD R6, R5, R30.reuse, RZ ;  /* 0x0000001e05067224 */ /* 0x080fe400078e02ff */
[----:B------:R-:W4:Y:S01]  /*1030*/  LDC R21, c[0x0][0x708] ;  /* 0x0001c200ff157b82 */ /* 0x000f220000000800 */
[----:B------:R-:W-:-:S04]  /*1040*/  IMAD.WIDE.U32 R4, R19, R30, R2 ;  /* 0x0000001e13047225 */ /* 0x000fc800078e0002 */
[----:B------:R-:W-:-:S03]  /*1050*/  IMAD R19, R19, R31, R6 ;  /* 0x0000001f13137224 */ /* 0x000fc600078e0206 */
[----:B------:R-:W2:Y:S01]  /*1060*/  LDC R26, c[0x0][0x758] ;  /* 0x0001d600ff1a7b82 */ /* 0x000ea20000000800 */
[----:B------:R-:W-:Y:S01]  /*1070*/  IMAD.IADD R5, R5, 0x1, R19 ;  /* 0x0000000105057824 */ /* 0x000fe200078e0213 */
[----:B0-----:R-:W-:Y:S01]  /*1080*/  ISETP.NE.U32.AND P1, PT, R32, RZ, PT ;  /* 0x000000ff2000720c */ /* 0x001fe20003f25070 */
[----:B------:R-:W-:-:S03]  /*1090*/  IMAD.MOV.U32 R19, RZ, RZ, -0x1 ;  /* 0xffffffffff137424 */ /* 0x000fc600078e00ff */
[----:B------:R-:W-:Y:S02]  /*10a0*/  ISETP.NE.AND.EX P1, PT, R33, RZ, PT, P1 ;  /* 0x000000ff2100720c */ /* 0x000fe40003f25310 */
[----:B------:R-:W0:Y:S01]  /*10b0*/  LDC R31, c[0x0][0x700] ;  /* 0x0001c000ff1f7b82 */ /* 0x000e220000000800 */
[-CC-:B-1----:R-:W-:Y:S02]  /*10c0*/  SHF.R.U64 R29, R4, R18.reuse, R5.reuse ;  /* 0x00000012041d7219 */ /* 0x182fe40000001205 */
[----:B------:R-:W-:-:S05]  /*10d0*/  SHF.R.U32.HI R4, RZ, R18, R5 ;  /* 0x00000012ff047219 */ /* 0x000fca0000011605 */
[----:B------:R-:W1:Y:S01]  /*10e0*/  LDC R28, c[0x0][0x748] ;  /* 0x0001d200ff1c7b82 */ /* 0x000e620000000800 */
[-CC-:B----4-:R-:W-:Y:S02]  /*10f0*/  SHF.R.U64 R39, R29, R21.reuse, R4.reuse ;  /* 0x000000151d277219 */ /* 0x190fe40000001204 */
[----:B------:R-:W-:-:S05]  /*1100*/  SHF.R.U32.HI R5, RZ, R21, R4 ;  /* 0x00000015ff057219 */ /* 0x000fca0000011604 */
[----:B------:R-:W4:Y:S01]  /*1110*/  LDC R35, c[0x0][0x738] ;  /* 0x0001ce00ff237b82 */ /* 0x000f220000000800 */
[-C--:B--2---:R-:W-:Y:S02]  /*1120*/  SHF.L.U32 R4, R19, R26.reuse, RZ ;  /* 0x0000001a13047219 */ /* 0x084fe400000006ff */
[--C-:B------:R-:W-:Y:S02]  /*1130*/  SHF.R.U64 R36, R39, R26, R5.reuse ;  /* 0x0000001a27247219 */ /* 0x100fe40000001205 */
[----:B------:R-:W-:Y:S02]  /*1140*/  LOP3.LUT R6, RZ, R4, RZ, 0x33, !PT ;  /* 0x00000004ff067212 */ /* 0x000fe400078e33ff */
[----:B------:R-:W-:Y:S01]  /*1150*/  SHF.R.U32.HI R5, RZ, R26, R5 ;  /* 0x0000001aff057219 */ /* 0x000fe20000011605 */
[----:B------:R-:W2:Y:S01]  /*1160*/  LDC R30, c[0x0][0x710] ;  /* 0x0001c400ff1e7b82 */ /* 0x000ea20000000800 */
[----:B------:R-:W-:Y:S01]  /*1170*/  IMAD.MOV.U32 R4, RZ, RZ, R36 ;  /* 0x000000ffff047224 */ /* 0x000fe200078e0024 */
[----:B------:R-:W-:Y:S06]  /*1180*/  @!P1 BRA `(.L_x_14) ;  /* 0x0000000000289947 */ /* 0x000fec0003800000 */
[----:B------:R-:W3:Y:S02]  /*1190*/  LDC R21, c[0x0][0x74c] ;  /* 0x0001d300ff157b82 */ /* 0x000ee40000000800 */
[----:B---3--:R-:W-:-:S05]  /*11a0*/  IADD3 R21, P1, R36, R21, RZ ;  /* 0x0000001524157210 */ /* 0x008fca0007f3e0ff */
        /* <DEDUP_REMOVED lines=8> */
.L_x_14:
[----:B-1----:R-:W-:Y:S01]  /*1230*/  SHF.R.U64 R17, R4, R28, R5 ;  /* 0x0000001c04117219 */ /* 0x002fe20000001205 */
[----:B------:R-:W-:Y:S01]  /*1240*/  @P4 IMAD R23, R25, R24, R16 ;  /* 0x0000001819174224 */ /* 0x000fe200078e0210 */
[----:B------:R-:W-:Y:S02]  /*1250*/  SHF.L.U32 R4, R37, R26, RZ ;  /* 0x0000001a25047219 */ /* 0x000fe400000006ff */
[----:B------:R-:W-:Y:S01]  /*1260*/  LOP3.LUT R5, R39, R6, RZ, 0xc0, !PT ;  /* 0x0000000627057212 */ /* 0x000fe200078ec0ff */
[----:B0-----:R-:W-:Y:S02]  /*1270*/  VIADD R6, R31, 0xffffffff ;  /* 0xffffffff1f067836 */ /* 0x001fe40000000000 */
[----:B------:R-:W-:Y:S02]  /*1280*/  IMAD.MOV R18, RZ, RZ, -R17 ;  /* 0x000000ffff127224 */ /* 0x000fe400078e0a11 */
[----:B------:R-:W-:Y:S01]  /*1290*/  IMAD R16, R4, R17, R5 ;  /* 0x0000001104107224 */ /* 0x000fe200078e0205 */
[----:B------:R-:W-:Y:S01]  /*12a0*/  LOP3.LUT R17, R29, R6, RZ, 0xc0, !PT ;  /* 0x000000061d117212 */ /* 0x000fe200078ec0ff */
[----:B----4-:R-:W-:-:S02]  /*12b0*/  IMAD R4, R18, R35, R36 ;  /* 0x0000002312047224 */ /* 0x010fc400078e0224 */
[----:B--2---:R-:W-:Y:S02]  /*12c0*/  IMAD R6, R16, R30, R23 ;  /* 0x0000001e10067224 */ /* 0x004fe400078e0217 */
[----:B------:R-:W-:Y:S02]  /*12d0*/  IMAD R17, R4, R31, R17 ;  /* 0x0000001f04117224 */ /* 0x000fe400078e0211 */
[----:B------:R-:W-:Y:S02]  /*12e0*/  IMAD.MOV.U32 R18, RZ, RZ, 0x1 ;  /* 0x00000001ff127424 */ /* 0x000fe400078e00ff */
[----:B------:R-:W-:Y:S01]  /*12f0*/  IMAD.MOV.U32 R4, RZ, RZ, R34 ;  /* 0x000000ffff047224 */ /* 0x000fe200078e0022 */
[----:B------:R-:W-:Y:S02]  /*1300*/  SEL R5, R17, R6, !P4 ;  /* 0x0000000611057207 */ /* 0x000fe40006000000 */
[----:B------:R-:W-:-:S07]  /*1310*/  SEL R6, R6, R17, !P4 ;  /* 0x0000001106067207 */ /* 0x000fce0006000000 */
.L_x_12:
[----:B------:R-:W-:Y:S05]  /*1320*/  @!P3 BRA `(.L_x_15) ;  /* 0x00000000000cb947 */ /* 0x000fea0003800000 */
[----:B------:R-:W-:Y:S01]  /*1330*/  UCGABAR_WAIT ;  /* 0x0000000000007dc7 */ /* 0x000fe20008000000 */
[----:B------:R-:W-:Y:S01]  /*1340*/  CCTL.IVALL ;  /* 0x00000000ff00798f */ /* 0x000fe20002000000 */
[----:B------:R-:W-:Y:S05]  /*1350*/  BRA `(.L_x_16) ;  /* 0x0000000000047947 */ /* 0x000fea0003800000 */
.L_x_15:
[----:B------:R-:W-:Y:S06]  /*1360*/  BAR.SYNC.DEFER_BLOCKING 0x0 ;  /* 0x0000000000007b1d */ /* 0x000fec0000010000 */
.L_x_16:
[----:B------:R-:W-:Y:S05]  /*1370*/  @!P2 BRA `(.L_x_17) ;  /* 0x000000a40098a947 */ /* 0x000fea0003800000 */
[----:B------:R-:W-:-:S13]  /*1380*/  ISETP.GT.U32.AND P1, PT, R38, 0x1, PT ;  /* 0x000000012600780c */ /* 0x000fda0003f24070 */
[----:B------:R-:W-:Y:S05]  /*1390*/  @P1 EXIT ;  /* 0x000000000000194d */ /* 0x000fea0003800000 */
.L_x_18:
[----:B------:R-:W-:-:S08]  /*13a0*/  NOP ;  /* 0x0000000000007918 */ /* 0x000fd00000000000 */
[----:B------:R-:W0:Y:S02]  /*13b0*/  USETMAXREG.TRY_ALLOC.CTAPOOL UP0, 0xe8 ;  /* 0x000000e8000079c8 */ /* 0x000e240008000600 */
[----:B0-----:R-:W-:-:S13]  /*13c0*/  PLOP3.LUT P1, PT, PT, PT, UP0, 0x80, 0x0 ;  /* 0x000000000000781c */ /* 0x001fda0003f2f008 */
[----:B------:R-:W-:Y:S05]  /*13d0*/  @!P1 BRA `(.L_x_18) ;  /* 0xfffffffc00f09947 */ /* 0x000fea000383ffff */
[----:B------:R-:W-:-:S13]  /*13e0*/  LOP3.LUT P1, RZ, R18, 0xff, RZ, 0xc0, !PT ;  /* 0x000000ff12ff7812 */ /* 0x000fda000782c0ff */
[----:B------:R-:W-:Y:S05]  /*13f0*/  @!P1 EXIT ;  /* 0x000000000000994d */ /* 0x000fea0003800000 */
[CC--:B------:R-:W-:Y:S01]  /*1400*/  LEA.HI R16, R22.reuse, R15.reuse, RZ, 0x2 ;  /* 0x0000000f16107211 */ /* 0x0c0fe200078f10ff */
[----:B------:R-:W0:Y:S01]  /*1410*/  S2UR UR9, SR_CgaCtaId ;  /* 0x00000000000979c3 */ /* 0x000e220000008800 */
[-C--:B------:R-:W-:Y:S01]  /*1420*/  LEA.HI R13, R15, R15.reuse, RZ, 0x1 ;  /* 0x0000000f0f0d7211 */ /* 0x080fe200078f08ff */
[----:B------:R-:W-:Y:S01]  /*1430*/  UIADD3 UR10, UR8, -0x1, URZ ;  /* 0xffffffff080a7890 */ /* 0x000fe2000fffe03f */
[--C-:B------:R-:W-:Y:S01]  /*1440*/  SHF.R.S32.HI R17, RZ, 0x2, R16.reuse ;  /* 0x00000002ff117819 */ /* 0x100fe20000011410 */
[----:B------:R-:W-:Y:S01]  /*1450*/  UMOV UR7, 0x400 ;  /* 0x0000040000077882 */ /* 0x000fe20000000000 */
[----:B------:R-:W-:Y:S01]  /*1460*/  SHF.R.S32.HI R14, RZ, 0x1f, R16 ;  /* 0x0000001fff0e7819 */ /* 0x000fe20000011410 */
[----:B------:R-:W-:Y:S01]  /*1470*/  UISETP.NE.AND UP0, UPT, UR10, URZ, UPT ;  /* 0x0000003f0a00728c */ /* 0x000fe2000bf05270 */
[----:B------:R-:W-:Y:S01]  /*1480*/  LEA.HI R22, R22, R15, RZ, 0x5 ;  /* 0x0000000f16167211 */ /* 0x000fe200078f28ff */
[----:B------:R-:W-:Y:S01]  /*1490*/  ULDC UR11, c[0x0][0x284] ;  /* 0x0000a100000b7ab9 */ /* 0x000fe20000000800 */
[----:B------:R-:W-:Y:S01]  /*14a0*/  LEA.HI R14, R14, R17, RZ, 0x3 ;  /* 0x000000110e0e7211 */ /* 0x000fe200078f18ff */
[----:B------:R-:W-:Y:S01]  /*14b0*/  USHF.L.U32 UR18, UR6, 0x1, URZ ;  /* 0x0000000106127899 */ /* 0x000fe2000800063f */
[----:B------:R-:W-:-:S02]  /*14c0*/  SHF.R.S32.HI R22, RZ, 0x5, R22 ;  /* 0x00000005ff167819 */ /* 0x000fc40000011416 */
[----:B------:R-:W-:Y:S02]  /*14d0*/  LOP3.LUT R18, R14, 0xfffffff8, RZ, 0xc0, !PT ;  /* 0xfffffff80e127812 */ /* 0x000fe400078ec0ff */
[----:B------:R-:W-:Y:S02]  /*14e0*/  LOP3.LUT R14, R13, 0x7ffffe, RZ, 0xc0, !PT ;  /* 0x007ffffe0d0e7812 */ /* 0x000fe400078ec0ff */
[----:B------:R-:W-:Y:S01]  /*14f0*/  LOP3.LUT R165, R7, 0x1, RZ, 0xfc, !PT ;  /* 0x0000000107a57812 */ /* 0x000fe200078efcff */
[----:B------:R-:W-:Y:S01]  /*1500*/  IMAD.IADD R17, R17, 0x1, -R18 ;  /* 0x0000000111117824 */ /* 0x000fe200078e0a12 */
[----:B------:R-:W-:Y:S01]  /*1510*/  LOP3.LUT R18, R16, 0xfffffffc, RZ, 0xc0, !PT ;  /* 0xfffffffc10127812 */ /* 0x000fe200078ec0ff */
[C---:B------:R-:W-:Y:S02]  /*1520*/  IMAD.IADD R14, R15.reuse, 0x1, -R14 ;  /* 0x000000010f0e7824 */ /* 0x040fe400078e0a0e */
[C-C-:B------:R-:W-:Y:S02]  /*1530*/  IMAD R16, R22.reuse, -0x10, -R17.reuse ;  /* 0xfffffff016107824 */ /* 0x140fe400078e0a11 */
[----:B------:R-:W-:Y:S01]  /*1540*/  IMAD R14, R22, 0x2, R14 ;  /* 0x00000002160e7824 */ /* 0x000fe200078e020e */
[----:B0-----:R-:W-:Y:S01]  /*1550*/  ULEA UR7, UR9, UR7, 0x18 ;  /* 0x0000000709077291 */ /* 0x001fe2000f8ec03f */
[----:B------:R-:W-:Y:S01]  /*1560*/  IMAD.IADD R18, R15, 0x1, -R18 ;  /* 0x000000010f127824 */ /* 0x000fe200078e0a12 */
[----:B------:R-:W-:Y:S01]  /*1570*/  USHF.L.U32 UR9, UR10, 0x3, URZ ;  /* 0x000000030a097899 */ /* 0x000fe2000800063f */
[--C-:B------:R-:W-:Y:S01]  /*1580*/  IMAD R13, R14, 0x8, R17.reuse ;  /* 0x000000080e0d7824 */ /* 0x100fe200078e0211 */
[----:B------:R-:W-:Y:S01]  /*1590*/  USEL UR10, URZ, 0x1, UP0 ;  /* 0x000000013f0a7887 */ /* 0x000fe20008000000 */
[----:B------:R-:W-:Y:S01]  /*15a0*/  IMAD R14, R22, 0x10, R17 ;  /* 0x00000010160e7824 */ /* 0x000fe200078e0211 */
[----:B------:R-:W-:Y:S01]  /*15b0*/  VIMNMX R17, RZ, UR6, PT ;  /* 0x00000006ff117c48 */ /* 0x000fe2000bfe0100 */
[----:B------:R-:W-:Y:S01]  /*15c0*/  IMAD.SHL.U32 R13, R13, 0x40, RZ ;  /* 0x000000400d0d7824 */ /* 0x000fe200078e00ff */
[----:B------:R-:W-:Y:S01]  /*15d0*/  ULOP3.LUT UR9, UR9, 0x8, URZ, 0xc0, !UPT ;  /* 0x0000000809097892 */ /* 0x000fe2000f8ec03f */
[----:B------:R-:W-:Y:S01]  /*15e0*/  VIADD R16, R16, UR11 ;  /* 0x0000000b10107c36 */ /* 0x000fe20008000000 */
[----:B------:R-:W-:Y:S01]  /*15f0*/  UIADD3 UR19, UR7, 0x70, URZ ;  /* 0x0000007007137890 */ /* 0x000fe2000fffe03f */
[----:B------:R-:W-:Y:S01]  /*1600*/  IADD3 R17, -R17, UR6, RZ ;  /* 0x0000000611117c10 */ /* 0x000fe2000fffe1ff */
[----:B------:R-:W-:Y:S01]  /*1610*/  IMAD.U32 R164, RZ, RZ, UR10 ;  /* 0x0000000affa47e24 */ /* 0x000fe2000f8e00ff */
[----:B------:R-:W-:Y:S01]  /*1620*/  SHF.R.S32.HI R15, RZ, 0x1f, R14 ;  /* 0x0000001fff0f7819 */ /* 0x000fe2000001140e */
[----:B------:R-:W-:Y:S01]  /*1630*/  ULOP3.LUT UR20, UR9, 0x8, URZ, 0x3c, !UPT ;  /* 0x0000000809147892 */ /* 0x000fe2000f8e3c3f */
[----:B------:R-:W-:Y:S01]  /*1640*/  SHF.R.S32.HI R13, RZ, 0x3, R13 ;  /* 0x00000003ff0d7819 */ /* 0x000fe2000001140d */
[----:B------:R-:W-:-:S02]  /*1650*/  ULEA UR8, UR8, UR19, 0x3 ;  /* 0x0000001308087291 */ /* 0x000fc4000f8e183f */
[----:B------:R-:W-:-:S12]  /*1660*/  ULOP3.LUT UR9, UR9, 0x18, URZ, 0x3c, !UPT ;  /* 0x0000001809097892 */ /* 0x000fd8000f8e3c3f */
.L_x_285:
[----:B------:R-:W-:Y:S01]  /*1670*/  SHF.L.U32 R19, R164, 0x1f, RZ ;  /* 0x0000001fa4137819 */ /* 0x000fe200000006ff */
[----:B------:R-:W-:Y:S01]  /*1680*/  IMAD.MOV.U32 R151, RZ, RZ, RZ ;  /* 0x000000ffff977224 */ /* 0x000fe200078e00ff */
[----:B------:R-:W-:Y:S02]  /*1690*/  ISETP.GE.AND P2, PT, R17, 0x1, PT ;  /* 0x000000011100780c */ /* 0x000fe40003f46270 */
[----:B------:R-:W0:Y:S02]  /*16a0*/  SYNCS.PHASECHK.TRANS64.TRYWAIT P1, [UR8+-0x8], R19 ;  /* 0xfffff813ff0075a7 */ /* 0x000e240008020148 */
[----:B0-2345:R-:W-:Y:S09]  /*16b0*/  @!P1 BRA `(.L_x_19) ;  /* 0x000000b400589947 */ /* 0x03dff20003800000 */
.L_x_309:
[----:B------:R-:W-:Y:S02]  /*16c0*/  CS2R R24, SRZ ;  /* 0x0000000000187805 */ /* 0x000fe4000001ff00 */
[----:B------:R-:W-:Y:S02]  /*16d0*/  CS2R R26, SRZ ;  /* 0x00000000001a7805 */ /* 0x000fe4000001ff00 */
[----:B------:R-:W-:Y:S02]  /*16e0*/  CS2R R28, SRZ ;  /* 0x00000000001c7805 */ /* 0x000fe4000001ff00 */
[----:B------:R-:W-:Y:S02]  /*16f0*/  CS2R R30, SRZ ;  /* 0x00000000001e7805 */ /* 0x000fe4000001ff00 */
[----:B------:R-:W-:Y:S02]  /*1700*/  CS2R R32, SRZ ;  /* 0x0000000000207805 */ /* 0x000fe4000001ff00 */
[----:B------:R-:W-:-:S02]  /*1710*/  CS2R R34, SRZ ;  /* 0x0000000000227805 */ /* 0x000fc4000001ff00 */
        /* <DEDUP_REMOVED lines=56> */
[----:B------:R-:W-:Y:S01]  /*1aa0*/  CS2R R148, SRZ ;  /* 0x0000000000947805 */ /* 0x000fe2000001ff00 */
[----:B------:R-:W-:Y:S01]  /*1ab0*/  IMAD.MOV.U32 R150, RZ, RZ, RZ ;  /* 0x000000ffff967224 */ /* 0x000fe200078e00ff */
[----:B------:R-:W-:Y:S06]  /*1ac0*/  @!P2 BRA `(.L_x_20) ;  /* 0x0000000000f4a947 */ /* 0x000fec0003800000 */
[----:B0-----:R-:W-:Y:S01]  /*1ad0*/  IMAD.MOV.U32 R19, RZ, RZ, R17 ;  /* 0x000000ffff137224 */ /* 0x001fe200078e0011 */
[----:B------:R-:W-:Y:S01]  /*1ae0*/  UPLOP3.LUT UP0, UPT, UPT, UPT, UPT, 0x40, 0x0 ;  /* 0x000000000000789c */ /* 0x000fe20003f0e870 */
[----:B------:R-:W-:Y:S01]  /*1af0*/  IMAD.U32 R154, RZ, RZ, UR4 ;  /* 0x00000004ff9a7e24 */ /* 0x000fe2000f8e00ff */
[----:B------:R-:W-:Y:S01]  /*1b00*/  UMOV UR10, UR5 ;  /* 0x00000005000a7c82 */ /* 0x000fe20008000000 */
[----:B------:R-:W-:-:S08]  /*1b10*/  IMAD.U32 R20, RZ, RZ, UR5 ;  /* 0x00000005ff147e24 */ /* 0x000fd0000f8e00ff */
.L_x_27:
[----:B------:R-:W-:-:S13]  /*1b20*/  ISETP.NE.AND P2, PT, R165, 0x3, PT ;  /* 0x00000003a500780c */ /* 0x000fda0003f45270 */
[----:B01--4-:R-:W-:Y:S05]  /*1b30*/  @!P2 BRA `(.L_x_21) ;  /* 0x000000000004a947 */ /* 0x013fea0003800000 */
[----:B------:R-:W-:Y:S01]  /*1b40*/  BPT.TRAP 0x1 ;  /* 0x000000040000795c */ /* 0x000fe20000300000 */
.L_x_21:
[----:B------:R-:W-:Y:S01]  /*1b50*/  ULEA UR11, UR10, UR7, 0x3 ;  /* 0x000000070a0b7291 */ /* 0x000fe2000f8e183f */
[----:B------:R-:W-:-:S08]  /*1b60*/  SHF.L.U32 R22, R154, 0x1f, RZ ;  /* 0x0000001f9a167819 */ /* 0x000fd000000006ff */
[----:B------:R0:W1:Y:S01]  /*1b70*/  SYNCS.PHASECHK.TRANS64.TRYWAIT P1, [UR11], R22 ;  /* 0x00000016ff0075a7 */ /* 0x000062000802014b */
[----:B------:R-:W-:Y:S05]  /*1b80*/  @!P2 BRA `(.L_x_22) ;  /* 0x000000000004a947 */ /* 0x000fea0003800000 */
[----:B------:R-:W-:Y:S01]  /*1b90*/  BPT.TRAP 0x1 ;  /* 0x000000040000795c */ /* 0x000fe20000300000 */
.L_x_22:
[----:B------:R-:W-:-:S04]  /*1ba0*/  IMAD.U32 R152, RZ, RZ, UR10 ;  /* 0x0000000aff987e24 */ /* 0x000fc8000f8e00ff */
[----:B------:R-:W-:Y:S01]  /*1bb0*/  IMAD R21, R152, 0x200, R13 ;  /* 0x0000020098157824 */ /* 0x000fe200078e020d */
[----:B-1----:R-:W-:Y:S06]  /*1bc0*/  @P1 BRA `(.L_x_23) ;  /* 0x0000000000081947 */ /* 0x002fec0003800000 */
[----:B------:R-:W1:Y:S02]  /*1bd0*/  SYNCS.PHASECHK.TRANS64.TRYWAIT P1, [UR11], R22 ;  /* 0x00000016ff0075a7 */ /* 0x000e64000802014b */
[----:B-1----:R-:W-:Y:S05]  /*1be0*/  @!P1 BRA `(.L_x_24) ;  /* 0x000000b000249947 */ /* 0x002fea0003800000 */
.L_x_23:
[----:B------:R-:W4:Y:S01]  /*1bf0*/  LDS.64 R152, [R21+UR7+0x36180] ;  /* 0x0361800715987984 */ /* 0x000f220008000a00 */
[----:B------:R-:W-:Y:S02]  /*1c00*/  UIADD3 UR11, UR7, 0x180, URZ ;  /* 0x00000180070b7890 */ /* 0x000fe4000fffe03f */
[----:B------:R-:W-:Y:S02]  /*1c10*/  UIADD3 UR12, UR7, 0x6180, URZ ;  /* 0x00006180070c7890 */ /* 0x000fe4000fffe03f */
[----:B------:R-:W-:Y:S02]  /*1c20*/  USHF.R.U32.HI UR11, URZ, 0x4, UR11 ;  /* 0x000000043f0b7899 */ /* 0x000fe4000801160b */
[----:B------:R-:W-:Y:S02]  /*1c30*/  USHF.R.U32.HI UR12, URZ, 0x4, UR12 ;  /* 0x000000043f0c7899 */ /* 0x000fe4000801160c */
[----:B------:R-:W-:Y:S02]  /*1c40*/  ULOP3.LUT UR11, UR11, 0x3fff, URZ, 0xc0, !UPT ;  /* 0x00003fff0b0b7892 */ /* 0x000fe4000f8ec03f */
[----:B------:R-:W-:-:S02]  /*1c50*/  ULOP3.LUT UR12, UR12, 0x3fff, URZ, 0xc0, !UPT ;  /* 0x00003fff0c0c7892 */ /* 0x000fc4000f8ec03f */
[----:B------:R-:W-:Y:S02]  /*1c60*/  ULOP3.LUT UR11, UR11, 0x10000, URZ, 0xfc, !UPT ;  /* 0x000100000b0b7892 */ /* 0x000fe4000f8efc3f */
[----:B------:R-:W-:Y:S02]  /*1c70*/  ULOP3.LUT UR14, UR12, 0x10000, URZ, 0xfc, !UPT ;  /* 0x000100000c0e7892 */ /* 0x000fe4000f8efc3f */
[----:B------:R-:W-:Y:S02]  /*1c80*/  ULEA UR12, UR10, UR11, 0x8 ;  /* 0x0000000b0a0c7291 */ /* 0x000fe4000f8e403f */
[----:B------:R-:W-:Y:S01]  /*1c90*/  ULEA UR14, UR10, UR14, 0xb ;  /* 0x0000000e0a0e7291 */ /* 0x000fe2000f8e583f */
[----:B------:R-:W-:Y:S01]  /*1ca0*/  UMOV UR13, 0x80000020 ;  /* 0x80000020000d7882 */ /* 0x000fe20000000000 */
[----:B------:R-:W-:Y:S01]  /*1cb0*/  UMOV UR15, 0x40000040 ;  /* 0x40000040000f7882 */ /* 0x000fe20000000000 */
[----:B----4-:R-:W-:-:S06]  /*1cc0*/  WARPGROUP.ARRIVE ;  /* 0x00000000000079c5 */ /* 0x010fcc0000000000 */
[----:B------:R-:W-:Y:S01]  /*1cd0*/  HGMMA.SP.64x256x32.F32 R24, gdesc[UR12], R24, UP0, R152, 0x0 ;  /* 0x0be098000c1879f0 */ /* 0x000fe2000bf00a18 */
[----:B------:R-:W-:Y:S02]  /*1ce0*/  UIADD3 UR12, UR12, 0x2, URZ ;  /* 0x000000020c0c7890 */ /* 0x000fe4000fffe03f */
[----:B------:R-:W-:Y:S01]  /*1cf0*/  UIADD3 UR14, UR14, 0x4, URZ ;  /* 0x000000040e0e7890 */ /* 0x000fe2000fffe03f */
[----:B------:R-:W-:Y:S01]  /*1d00*/  UMOV UR13, 0x80000020 ;  /* 0x80000020000d7882 */ /* 0x000fe20000000000 */
[----:B------:R-:W-:-:S15]  /*1d10*/  UMOV UR15, 0x40000040 ;  /* 0x40000040000f7882 */ /* 0x000fde0000000000 */
[----:B------:R-:W-:-:S12]  /*1d20*/  NOP ;  /* 0x0000000000007918 */ /* 0x000fd80000000000 */
[----:B------:R-:W-:Y:S03]  /*1d30*/  HGMMA.SP.64x256x32.F32 R24, gdesc[UR12], R24, R153, 0x0, gsb0 ;  /* 0x0be099000c1879f0 */ /* 0x000fe60008000a18 */
[----:B------:R-:W-:Y:S02]  /*1d40*/  WARPGROUP.DEPBAR.LE gsb0, 0x0 ;  /* 0x00008000000079c5 */ /* 0x000fe40000010000 */
[----:B------:R-:W-:Y:S05]  /*1d50*/  @!P2 BRA `(.L_x_25) ;  /* 0x000000000004a947 */ /* 0x000fea0003800000 */
[----:B------:R-:W-:Y:S01]  /*1d60*/  BPT.TRAP 0x1 ;  /* 0x000000040000795c */ /* 0x000fe20000300000 */
.L_x_25:
[----:B------:R-:W-:Y:S02]  /*1d70*/  @P0 LEA R21, R20, UR7, 0x3 ;  /* 0x0000000714150c11 */ /* 0x000fe4000f8e18ff */
[----:B------:R-:W-:-:S03]  /*1d80*/  ISETP.GT.U32.AND P1, PT, R7, 0x1, PT ;  /* 0x000000010700780c */ /* 0x000fc60003f24070 */
[----:B------:R-:W-:-:S05]  /*1d90*/  @P0 VIADD R21, R21, 0x30 ;  /* 0x0000003015150836 */ /* 0x000fca0000000000 */
[----:B------:R-:W-:-:S04]  /*1da0*/  @P0 PRMT R21, R12, 0x654, R21 ;  /* 0x000006540c150816 */ /* 0x000fc80000000015 */
[----:B------:R4:W-:Y:S01]  /*1db0*/  @P0 SYNCS.ARRIVE.TRANS64.RED.A1T0 RZ, [R21+URZ], RZ ;  /* 0x000000ff15ff09a7 */ /* 0x0009e2000810043f */
[----:B------:R-:W-:Y:S05]  /*1dc0*/  @P1 BRA `(.L_x_26) ;  /* 0x0000000000041947 */ /* 0x000fea0003800000 */
[----:B------:R-:W-:Y:S01]  /*1dd0*/  BPT.TRAP 0x1 ;  /* 0x000000040000795c */ /* 0x000fe20000300000 */
.L_x_26:
[----:B------:R-:W-:Y:S01]  /*1de0*/  UIADD3 UR10, UR10, 0x1, URZ ;  /* 0x000000010a0a7890 */ /* 0x000fe2000fffe03f */
[C---:B------:R-:W-:Y:S01]  /*1df0*/  ISETP.GT.AND P2, PT, R19.reuse, 0x1, PT ;  /* 0x000000011300780c */ /* 0x040fe20003f44270 */
[----:B------:R-:W-:Y:S02]  /*1e00*/  VIADD R20, R20, 0x1 ;  /* 0x0000000114147836 */ /* 0x000fe40000000000 */
[----:B------:R-:W-:Y:S01]  /*1e10*/  UISETP.NE.AND UP0, UPT, UR10, 0x6, UPT ;  /* 0x000000060a00788c */ /* 0x000fe2000bf05270 */
[----:B------:R-:W-:Y:S02]  /*1e20*/  VIADD R19, R19, 0xffffffff ;  /* 0xffffffff13137836 */ /* 0x000fe40000000000 */
[C---:B------:R-:W-:Y:S01]  /*1e30*/  ISETP.NE.AND P1, PT, R20.reuse, 0x6, PT ;  /* 0x000000061400780c */ /* 0x040fe20003f25270 */
[----:B------:R-:W-:Y:S02]  /*1e40*/  USEL UR11, URZ, 0x1, UP0 ;  /* 0x000000013f0b7887 */ /* 0x000fe40008000000 */
[----:B------:R-:W-:Y:S01]  /*1e50*/  USEL UR10, UR10, URZ, UP0 ;  /* 0x0000003f0a0a7287 */ /* 0x000fe20008000000 */
[----:B------:R-:W-:Y:S01]  /*1e60*/  SEL R20, R20, RZ, P1 ;  /* 0x000000ff14147207 */ /* 0x000fe20000800000 */
[----:B------:R-:W-:-:S02]  /*1e70*/  UPLOP3.LUT UP0, UPT, UPT, UPT, UPT, 0x80, 0x0 ;  /* 0x000000000000789c */ /* 0x000fc40003f0f070 */
[----:B------:R-:W-:Y:S01]  /*1e80*/  LOP3.LUT R154, R154, UR11, RZ, 0x3c, !PT ;  /* 0x0000000b9a9a7c12 */ /* 0x000fe2000f8e3cff */
[----:B------:R-:W-:Y:S08]  /*1e90*/  @P2 BRA `(.L_x_27) ;  /* 0xfffffffc00202947 */ /* 0x000ff0000383ffff */
.L_x_20:
[----:B0-----:R-:W-:Y:S01]  /*1ea0*/  IMAD.U32 R20, RZ, RZ, UR20 ;  /* 0x00000014ff147e24 */ /* 0x001fe2000f8e00ff */
[----:B------:R-:W-:Y:S01]  /*1eb0*/  SHF.L.U32 R19, R164, 0x1f, RZ ;  /* 0x0000001fa4137819 */ /* 0x000fe200000006ff */
[----:B------:R-:W-:Y:S01]  /*1ec0*/  UIADD3 UR5, UR5, UR18, URZ ;  /* 0x0000001205057290 */ /* 0x000fe2000fffe03f */
[----:B------:R-:W0:Y:S01]  /*1ed0*/  LDC R152, c[0x0][0x288] ;  /* 0x0000a200ff987b82 */ /* 0x000e220000000800 */
[----:B------:R-:W-:Y:S01]  /*1ee0*/  UISETP.GE.U32.AND UP1, UPT, UR18, 0x6, UPT ;  /* 0x000000061200788c */ /* 0x000fe2000bf26070 */
[----:B------:R-:W-:Y:S01]  /*1ef0*/  SHF.R.S32.HI R154, RZ, 0x1f, R4 ;  /* 0x0000001fff9a7819 */ /* 0x000fe20000011404 */
[----:B------:R-:W-:Y:S02]  /*1f00*/  UISETP.GT.U32.AND UP0, UPT, UR5, 0x5, UPT ;  /* 0x000000050500788c */ /* 0x000fe4000bf04070 */
[----:B------:R-:W-:Y:S02]  /*1f10*/  UIMAD.WIDE.U32 UR10, UR5, -0x55555555, URZ ;  /* 0xaaaaaaab050a78a5 */ /* 0x000fe4000f8e003f */
[----:B------:R-:W-:Y:S01]  /*1f20*/  UISETP.LT.U32.AND UP0, UPT, UR18, 0x6, UP0 ;  /* 0x000000061200788c */ /* 0x000fe20008701070 */
[----:B------:R0:W-:Y:S01]  /*1f30*/  SYNCS.ARRIVE.TRANS64.A1T0 RZ, [R20+UR19], RZ ;  /* 0x000000ff14ff79a7 */ /* 0x0001e20008100013 */
[----:B------:R-:W-:-:S02]  /*1f40*/  WARPGROUP.DEPBAR.LE gsb0, 0x0 ;  /* 0x00008000000079c5 */ /* 0x000fc40000010000 */
[----:B------:R-:W-:Y:S02]  /*1f50*/  USEL UR12, URZ, 0x1, !UP0 ;  /* 0x000000013f0c7887 */ /* 0x000fe4000c000000 */
[----:B------:R-:W-:Y:S02]  /*1f60*/  USHF.R.U32.HI UR10, URZ, 0x2, UR11 ;  /* 0x000000023f0a7899 */ /* 0x000fe4000801160b */
[----:B------:R-:W-:Y:S01]  /*1f70*/  ULOP3.LUT UR4, UR4, UR12, URZ, 0x3c, !UPT ;  /* 0x0000000c04047292 */ /* 0x000fe2000f8e3c3f */
[----:B------:R-:W1:Y:S01]  /*1f80*/  SYNCS.PHASECHK.TRANS64.TRYWAIT P1, [UR8+0x8], R19 ;  /* 0x00000813ff0075a7 */ /* 0x000e620008020148 */
[----:B------:R-:W-:Y:S02]  /*1f90*/  UIMAD UR5, UR10, -0x6, UR5 ;  /* 0xfffffffa0a0578a4 */ /* 0x000fe4000f8e0205 */
[----:B------:R-:W-:Y:S01]  /*1fa0*/  @UP1 ULOP3.LUT UR4, UR4, 0x1, UR10, 0x78, !UPT ;  /* 0x0000000104041892 */ /* 0x000fe2000f8e780a */
[----:B01----:R-:W-:Y:S11]  /*1fb0*/  @!P1 BRA `(.L_x_28) ;  /* 0x000000ac00489947 */ /* 0x003ff60003800000 */
.L_x_310:
[----:B------:R-:W-:Y:S01]  /*1fc0*/  ULDC.64 UR10, c[0x0][0x6d0] ;  /* 0x0001b400000a7ab9 */ /* 0x000fe20000000a00 */
[----:B------:R-:W-:Y:S02]  /*1fd0*/  IMAD.SHL.U32 R158, R6, 0x40, RZ ;  /* 0x00000040069e7824 */ /* 0x000fe400078e00ff */
[----:B0-----:R-:W-:Y:S02]  /*1fe0*/  IMAD R19, R154, UR10, RZ ;  /* 0x0000000a9a137c24 */ /* 0x001fe4000f8e02ff */
[C---:B------:R-:W-:Y:S01]  /*1ff0*/  IMAD.WIDE.U32 R22, R4.reuse, UR10, R14 ;  /* 0x0000000a04167c25 */ /* 0x040fe2000f8e000e */
[----:B------:R-:W-:Y:S01]  /*2000*/  ULDC UR10, c[0x0][0x284] ;  /* 0x0000a100000a7ab9 */ /* 0x000fe20000000800 */
[----:B------:R-:W-:Y:S02]  /*2010*/  SHF.R.S32.HI R159, RZ, 0x1f, R158 ;  /* 0x0000001fff9f7819 */ /* 0x000fe4000001149e */
[----:B------:R-:W-:Y:S01]  /*2020*/  IMAD R153, R4, UR11, R19 ;  /* 0x0000000b04997c24 */ /* 0x000fe2000f8e0213 */
[C---:B------:R-:W-:Y:S01]  /*2030*/  ISETP.GE.AND P1, PT, R158.reuse, UR10, PT ;  /* 0x0000000a9e007c0c */ /* 0x040fe2000bf26270 */
[----:B------:R-:W-:Y:S01]  /*2040*/  IMAD.SHL.U32 R19, R5, 0x100, RZ ;  /* 0x0000010005137824 */ /* 0x000fe200078e00ff */
[----:B------:R-:W-:Y:S01]  /*2050*/  IADD3 R22, P2, R158, R22, RZ ;  /* 0x000000169e167210 */ /* 0x000fe20007f5e0ff */
[----:B----4-:R-:W-:-:S03]  /*2060*/  IMAD.WIDE R20, R18, 0x2, RZ ;  /* 0x0000000212147825 */ /* 0x010fc600078e02ff */
[----:B------:R-:W-:Y:S01]  /*2070*/  ISETP.GE.OR P1, PT, R19, R152, P1 ;  /* 0x000000981300720c */ /* 0x000fe20000f26670 */
[----:B------:R-:W-:Y:S01]  /*2080*/  IMAD R6, R18, -0x2, R152 ;  /* 0xfffffffe12067824 */ /* 0x000fe200078e0298 */
[----:B------:R-:W-:Y:S01]  /*2090*/  IADD3.X R23, R159, R23, R153, P2, !PT ;  /* 0x000000179f177210 */ /* 0x000fe200017fe499 */
[----:B------:R-:W-:-:S04]  /*20a0*/  IMAD.WIDE R162, R5, 0x100, R20 ;  /* 0x0000010005a27825 */ /* 0x000fc800078e0214 */
[----:B------:R-:W-:-:S06]  /*20b0*/  IMAD.IADD R5, R6, 0x1, -R19 ;  /* 0x0000000106057824 */ /* 0x000fcc00078e0a13 */
[----:B------:R-:W-:Y:S05]  /*20c0*/  @P1 BRA `(.L_x_29) ;  /* 0x0000009000a41947 */ /* 0x000fea0003800000 */
[----:B------:R-:W0:Y:S01]  /*20d0*/  LDC.64 R20, c[0x0][0x6c8] ;  /* 0x0001b200ff147b82 */ /* 0x000e220000000a00 */
[----:B---3-5:R-:W-:Y:S01]  /*20e0*/  FSETP.NEU.AND P2, PT, R10, RZ, PT ;  /* 0x000000ff0a00720b */ /* 0x028fe20003f4d000 */
[----:B------:R-:W-:Y:S01]  /*20f0*/  IMAD.IADD R166, R16, 0x1, -R158 ;  /* 0x0000000110a67824 */ /* 0x000fe200078e0a9e */
[----:B------:R-:W-:Y:S01]  /*2100*/  ISETP.GT.AND P1, PT, R5, RZ, PT ;  /* 0x000000ff0500720c */ /* 0x000fe20003f24270 */
[----:B------:R-:W-:Y:S03]  /*2110*/  BSSY B0, `(.L_x_29) ;  /* 0x0000924000007945 */ /* 0x000fe60003800000 */
[----:B------:R-:W-:Y:S01]  /*2120*/  ISETP.GT.AND P5, PT, R166, RZ, P1 ;  /* 0x000000ffa600720c */ /* 0x000fe20000fa4270 */
[-C--:B0-----:R-:W-:Y:S02]  /*2130*/  IMAD R6, R163, R20.reuse, RZ ;  /* 0x00000014a3067224 */ /* 0x081fe400078e02ff */
[----:B------:R-:W-:-:S04]  /*2140*/  IMAD.WIDE.U32 R168, R162, R20, R22 ;  /* 0x00000014a2a87225 */ /* 0x000fc800078e0016 */
[----:B------:R-:W-:-:S04]  /*2150*/  IMAD R19, R162, R21, R6 ;  /* 0x00000015a2137224 */ /* 0x000fc800078e0206 */
[----:B------:R-:W-:Y:S01]  /*2160*/  IMAD.IADD R173, R169, 0x1, R19 ;  /* 0x00000001a9ad7824 */ /* 0x000fe200078e0213 */
[----:B------:R-:W-:Y:S06]  /*2170*/  @!P2 BRA `(.L_x_30) ;  /* 0x000000640068a947 */ /* 0x000fec0003800000 */
[----:B------:R-:W-:Y:S01]  /*2180*/  ULDC.64 UR10, c[0x0][0x6b8] ;  /* 0x0001ae00000a7ab9 */ /* 0x000fe20000000a00 */
[----:B------:R-:W-:Y:S01]  /*2190*/  ULDC.64 UR14, c[0x0][0x6b0] ;  /* 0x0001ac00000e7ab9 */ /* 0x000fe20000000a00 */
[----:B------:R-:W-:Y:S01]  /*21a0*/  IMAD.WIDE.U32 R22, R4, UR10, R14 ;  /* 0x0000000a04167c25 */ /* 0x000fe2000f8e000e */
[----:B------:R-:W-:Y:S01]  /*21b0*/  ULDC.64 UR22, c[0x0][0x6a8] ;  /* 0x0001aa0000167ab9 */ /* 0x000fe20000000a00 */
[----:B------:R-:W0:Y:S01]  /*21c0*/  LDC.64 R160, c[0x0][0x6b0] ;  /* 0x0001ac00ffa07b82 */ /* 0x000e220000000a00 */
[----:B------:R-:W-:Y:S01]  /*21d0*/  ULDC.64 UR12, c[0x0][0x6c0] ;  /* 0x0001b000000c7ab9 */ /* 0x000fe20000000a00 */
[----:B------:R-:W-:Y:S01]  /*21e0*/  IMAD R19, R154, UR10, RZ ;  /* 0x0000000a9a137c24 */ /* 0x000fe2000f8e02ff */
[----:B------:R-:W-:-:S03]  /*21f0*/  IADD3 R154, P2, R158, R22, RZ ;  /* 0x000000169e9a7210 */ /* 0x000fc60007f5e0ff */
[----:B------:R-:W-:Y:S02]  /*2200*/  IMAD R167, R4, UR11, R19 ;  /* 0x0000000b04a77c24 */ /* 0x000fe4000f8e0213 */
[----:B------:R-:W-:-:S03]  /*2210*/  IMAD R19, R163, UR14, RZ ;  /* 0x0000000ea3137c24 */ /* 0x000fc6000f8e02ff */
[----:B------:R-:W-:Y:S01]  /*2220*/  IADD3.X R155, R159, R23, R167, P2, !PT ;  /* 0x000000179f9b7210 */ /* 0x000fe200017fe4a7 */
[C---:B------:R-:W-:Y:S02]  /*2230*/  IMAD R169, R162.reuse, UR15, R19 ;  /* 0x0000000fa2a97c24 */ /* 0x040fe4000f8e0213 */
[----:B------:R-:W-:-:S04]  /*2240*/  IMAD.WIDE.U32 R22, R162, UR14, R154 ;  /* 0x0000000ea2167c25 */ /* 0x000fc8000f8e009a */
[----:B------:R-:W-:Y:S01]  /*2250*/  IMAD.IADD R19, R23, 0x1, R169 ;  /* 0x0000000117137824 */ /* 0x000fe200078e02a9 */
[----:B------:R-:W-:-:S04]  /*2260*/  LEA R152, P2, R22, UR22, 0x2 ;  /* 0x0000001616987c11 */ /* 0x000fc8000f8410ff */
[----:B------:R-:W-:-:S05]  /*2270*/  LEA.HI.X R153, R22, UR23, R19, 0x2, P2 ;  /* 0x0000001716997c11 */ /* 0x000fca00090f1413 */
[----:B------:R-:W3:Y:S01]  /*2280*/  @P5 LDG.E.LTC128B R19, desc[UR16][R152.64] ;  /* 0x0000001098135981 */ /* 0x000ee2000c1e1920 */
[----:B------:R-:W-:Y:S01]  /*2290*/  IMAD.WIDE.U32 R156, R162, UR14, R158 ;  /* 0x0000000ea29c7c25 */ /* 0x000fe2000f8e009e */
[----:B------:R-:W-:Y:S01]  /*22a0*/  LEA R22, P2, R168, UR12, 0x2 ;  /* 0x0000000ca8167c11 */ /* 0x000fe2000f8410ff */
[----:B------:R-:W-:Y:S02]  /*22b0*/  BSSY B1, `(.L_x_31) ;  /* 0x0000016000017945 */ /* 0x000fe40003800000 */
[----:B0-----:R-:W-:Y:S01]  /*22c0*/  IMAD.WIDE.U32 R170, R162, UR14, R160 ;  /* 0x0000000ea2aa7c25 */ /* 0x001fe2000f8e00a0 */
[----:B------:R-:W-:Y:S02]  /*22d0*/  IADD3 R160, P3, R14, R156, RZ ;  /* 0x0000009c0ea07210 */ /* 0x000fe40007f7e0ff */
[----:B------:R-:W-:Y:S01]  /*22e0*/  LEA.HI.X R23, R168, UR13, R173, 0x2, P2 ;  /* 0x0000000da8177c11 */ /* 0x000fe200090f14ad */
[----:B------:R-:W-:Y:S01]  /*22f0*/  IMAD.IADD R173, R169, 0x1, R171 ;  /* 0x00000001a9ad7824 */ /* 0x000fe200078e02ab */
[----:B------:R-:W-:-:S02]  /*2300*/  IADD3.X R161, R15, R169, R157, P3, !PT ;  /* 0x000000a90fa17210 */ /* 0x000fc40001ffe49d */
[----:B------:R-:W-:Y:S02]  /*2310*/  ISETP.GT.AND P2, PT, R5, 0x1, PT ;  /* 0x000000010500780c */ /* 0x000fe40003f44270 */
[----:B------:R-:W-:Y:S01]  /*2320*/  IADD3 R6, P3, R154, R170, RZ ;  /* 0x000000aa9a067210 */ /* 0x000fe20007f7e0ff */
[----:B------:R-:W-:Y:S01]  /*2330*/  IMAD.WIDE.U32 R160, R4, UR10, R160 ;  /* 0x0000000a04a07c25 */ /* 0x000fe2000f8e00a0 */
[----:B------:R-:W-:-:S03]  /*2340*/  LEA R156, P6, R20, R22, 0x2 ;  /* 0x00000016149c7211 */ /* 0x000fc600078c10ff */
[----:B------:R-:W-:Y:S01]  /*2350*/  IMAD.X R155, R173, 0x1, R155, P3 ;  /* 0x00000001ad9b7824 */ /* 0x000fe200018e069b */
[----:B------:R-:W-:Y:S01]  /*2360*/  LEA R154, P3, R6, UR22, 0x2 ;  /* 0x00000016069a7c11 */ /* 0x000fe2000f8610ff */
[----:B------:R-:W-:-:S03]  /*2370*/  IMAD.IADD R161, R167, 0x1, R161 ;  /* 0x00000001a7a17824 */ /* 0x000fc600078e02a1 */
[----:B------:R-:W-:Y:S02]  /*2380*/  LEA.HI.X R155, R6, UR23, R155, 0x2, P3 ;  /* 0x00000017069b7c11 */ /* 0x000fe400098f149b */
[----:B------:R-:W-:Y:S01]  /*2390*/  LEA R162, P3, R160, UR22, 0x2 ;  /* 0x00000016a0a27c11 */ /* 0x000fe2000f8610ff */
[----:B---3--:R-:W-:-:S04]  /*23a0*/  FMUL R163, R19, R10 ;  /* 0x0000000a13a37220 */ /* 0x008fc80000400000 */
[----:B--2---:R-:W-:Y:S01]  /*23b0*/  FFMA R169, R24, R11, R163 ;  /* 0x0000000b18a97223 */ /* 0x004fe200000000a3 */
[----:B------:R-:W-:-:S04]  /*23c0*/  LEA.HI.X R163, R160, UR23, R161, 0x2, P3 ;  /* 0x00000017a0a37c11 */ /* 0x000fc800098f14a1 */
[----:B------:R0:W-:Y:S01]  /*23d0*/  @P5 STG.E desc[UR16][R22.64], R169 ;  /* 0x000000a916005986 */ /* 0x0001e2000c101910 */
[----:B------:R-:W-:-:S13]  /*23e0*/  ISETP.GT.AND P5, PT, R166, RZ, P2 ;  /* 0x000000ffa600720c */ /* 0x000fda00017a4270 */
[----:B0-----:R-:W-:Y:S05]  /*23f0*/  @!P5 BRA `(.L_x_32) ;  /* 0x000000000004d947 */ /* 0x001fea0003800000 */
[----:B------:R0:W5:Y:S02]  /*2400*/  LDG.E.LTC128B R19, desc[UR16][R154.64] ;  /* 0x000000109a137981 */ /* 0x000164000c1e1920 */
.L_x_32:
[----:B------:R-:W-:Y:S05]  /*2410*/  BSYNC B1 ;  /* 0x0000000000017941 */ /* 0x000fea0003800000 */
.L_x_31:
[----:B-----5:R-:W-:Y:S01]  /*2420*/  FMUL R6, R19, R10 ;  /* 0x0000000a13067220 */ /* 0x020fe20000400000 */
[----:B------:R-:W-:Y:S01]  /*2430*/  LEA.HI.X R157, R20, R23, R21, 0x2, P6 ;  /* 0x00000017149d7211 */ /* 0x000fe200030f1415 */
[----:B------:R-:W-:Y:S01]  /*2440*/  BSSY B1, `(.L_x_33) ;  /* 0x0000008000017945 */ /* 0x000fe20003800000 */
[----:B------:R-:W-:Y:S01]  /*2450*/  ISETP.GT.AND P3, PT, R166, 0x8, P1 ;  /* 0x00000008a600780c */ /* 0x000fe20000f64270 */
[----:B------:R-:W-:Y:S01]  /*2460*/  FFMA R161, R25, R11, R6 ;  /* 0x0000000b19a17223 */ /* 0x000fe20000000006 */
[----:B------:R-:W-:-:S04]  /*2470*/  IADD3 R24, P1, P6, R14, R170, R158 ;  /* 0x000000aa0e187210 */ /* 0x000fc80007e3e09e */
[----:B------:R1:W-:Y:S01]  /*2480*/  @P5 STG.E desc[UR16][R156.64], R161 ;  /* 0x000000a19c005986 */ /* 0x0003e2000c101910 */
[----:B------:R-:W-:-:S06]  /*2490*/  IADD3.X R25, R15, R173, R159, P1, P6 ;  /* 0x000000ad0f197210 */ /* 0x000fcc0000fec49f */
[----:B------:R-:W-:Y:S05]  /*24a0*/  @!P3 BRA `(.L_x_34) ;  /* 0x000000000004b947 */ /* 0x000fea0003800000 */
[----:B------:R2:W5:Y:S02]  /*24b0*/  LDG.E.LTC128B R19, desc[UR16][R162.64+0x20] ;  /* 0x00002010a2137981 */ /* 0x000564000c1e1920 */
.L_x_34:
[----:B------:R-:W-:Y:S05]  /*24c0*/  BSYNC B1 ;  /* 0x0000000000017941 */ /* 0x000fea0003800000 */
.L_x_33:
[----:B-----5:R-:W-:Y:S01]  /*24d0*/  FMUL R159, R19, R10 ;  /* 0x0000000a139f7220 */ /* 0x020fe20000400000 */
[----:B------:R-:W-:Y:S01]  /*24e0*/  ISETP.GT.AND P2, PT, R166, 0x8, P2 ;  /* 0x00000008a600780c */ /* 0x000fe20001744270 */
[----:B------:R-:W-:Y:S01]  /*24f0*/  IMAD.WIDE.U32 R24, R4, UR10, R24 ;  /* 0x0000000a04187c25 */ /* 0x000fe2000f8e0018 */
[----:B------:R-:W-:-:S03]  /*2500*/  ISETP.GT.AND P1, PT, R5, 0x8, PT ;  /* 0x000000080500780c */ /* 0x000fc60003f24270 */
[----:B-1----:R-:W-:Y:S01]  /*2510*/  FFMA R161, R26, R11, R159 ;  /* 0x0000000b1aa17223 */ /* 0x002fe2000000009f */
[----:B------:R-:W-:Y:S01]  /*2520*/  USHF.L.U64.HI UR13, UR14, 0x5, UR15 ;  /* 0x000000050e0d7899 */ /* 0x000fe2000801020f */
[----:B------:R-:W-:Y:S01]  /*2530*/  IMAD.IADD R25, R167, 0x1, R25 ;  /* 0x00000001a7197824 */ /* 0x000fe200078e0219 */
[----:B------:R-:W-:Y:S01]  /*2540*/  LEA R158, P6, R24, UR22, 0x2 ;  /* 0x00000016189e7c11 */ /* 0x000fe2000f8c10ff */
[----:B------:R-:W-:Y:S01]  /*2550*/  USHF.L.U32 UR12, UR14, 0x5, URZ ;  /* 0x000000050e0c7899 */ /* 0x000fe2000800063f */
[----:B------:R1:W-:Y:S01]  /*2560*/  @P3 STG.E desc[UR16][R22.64+0x20], R161 ;  /* 0x000020a116003986 */ /* 0x0003e2000c101910 */
[----:B------:R-:W-:Y:S01]  /*2570*/  BSSY B1, `(.L_x_35) ;  /* 0x0000005000017945 */ /* 0x000fe20003800000 */
[----:B------:R-:W-:Y:S02]  /*2580*/  ISETP.GT.AND P5, PT, R166, RZ, P1 ;  /* 0x000000ffa600720c */ /* 0x000fe40000fa4270 */
[----:B------:R-:W-:Y:S01]  /*2590*/  LEA.HI.X R159, R24, UR23, R25, 0x2, P6 ;  /* 0x00000017189f7c11 */ /* 0x000fe2000b0f1419 */
[----:B------:R-:W-:Y:S10]  /*25a0*/  @!P2 BRA `(.L_x_36) ;  /* 0x000000000004a947 */ /* 0x000ff40003800000 */
[----:B------:R3:W5:Y:S02]  /*25b0*/  LDG.E.LTC128B R19, desc[UR16][R158.64+0x20] ;  /* 0x000020109e137981 */ /* 0x000764000c1e1920 */
.L_x_36:
[----:B------:R-:W-:Y:S05]  /*25c0*/  BSYNC B1 ;  /* 0x0000000000017941 */ /* 0x000fea0003800000 */
.L_x_35:
[----:B-----5:R-:W-:Y:S01]  /*25d0*/  FMUL R4, R19, R10 ;  /* 0x0000000a13047220 */ /* 0x020fe20000400000 */
[----:B---3--:R-:W-:Y:S01]  /*25e0*/  IADD3 R158, P3, R152, UR12, RZ ;  /* 0x0000000c989e7c10 */ /* 0x008fe2000ff7e0ff */
[----:B--2---:R-:W-:Y:S02]  /*25f0*/  IMAD.MOV.U32 R163, RZ, RZ, R19 ;  /* 0x000000ffffa37224 */ /* 0x004fe400078e0013 */
[----:B------:R-:W-:Y:S01]  /*2600*/  FFMA R167, R27, R11, R4 ;  /* 0x0000000b1ba77223 */ /* 0x000fe20000000004 */
[----:B------:R-:W-:Y:S01]  /*2610*/  @P2 IMAD.MOV.U32 R24, RZ, RZ, R156 ;  /* 0x000000ffff182224 */ /* 0x000fe200078e009c */
[----:B------:R-:W-:Y:S01]  /*2620*/  IADD3.X R159, R153, UR13, RZ, P3, !PT ;  /* 0x0000000d999f7c10 */ /* 0x000fe20009ffe4ff */
[----:B------:R-:W-:-:S05]  /*2630*/  @P2 IMAD.MOV.U32 R25, RZ, RZ, R157 ;  /* 0x000000ffff192224 */ /* 0x000fca00078e009d */
[----:B------:R2:W-:Y:S04]  /*2640*/  @P2 STG.E desc[UR16][R24.64+0x20], R167 ;  /* 0x000020a718002986 */ /* 0x0005e8000c101910 */
[----:B------:R-:W3:Y:S01]  /*2650*/  @P5 LDG.E.LTC128B R163, desc[UR16][R158.64] ;  /* 0x000000109ea35981 */ /* 0x000ee2000c1e1920 */
[C---:B------:R-:W-:Y:S01]  /*2660*/  IMAD.SHL.U32 R4, R20.reuse, 0x20, RZ ;  /* 0x0000002014047824 */ /* 0x040fe200078e00ff */
[----:B------:R-:W-:Y:S01]  /*2670*/  SHF.L.U64.HI R6, R20, 0x5, R21 ;  /* 0x0000000514067819 */ /* 0x000fe20000010215 */
[----:B------:R-:W-:Y:S01]  /*2680*/  BSSY B1, `(.L_x_37) ;  /* 0x000000c000017945 */ /* 0x000fe20003800000 */
[----:B------:R-:W-:Y:S02]  /*2690*/  ISETP.GT.AND P3, PT, R5, 0x9, PT ;  /* 0x000000090500780c */ /* 0x000fe40003f64270 */
[----:B------:R-:W-:-:S02]  /*26a0*/  IADD3 R160, P6, R4, R22, RZ ;  /* 0x0000001604a07210 */ /* 0x000fc40007fde0ff */
[----:B------:R-:W-:-:S03]  /*26b0*/  ISETP.GT.AND P2, PT, R166, RZ, P3 ;  /* 0x000000ffa600720c */ /* 0x000fc60001f44270 */
[----:B-1----:R-:W-:Y:S01]  /*26c0*/  IMAD.X R161, R6, 0x1, R23, P6 ;  /* 0x0000000106a17824 */ /* 0x002fe200030e0617 */
[----:B------:R-:W-:-:S04]  /*26d0*/  IADD3 R26, P6, R154, UR12, RZ ;  /* 0x0000000c9a1a7c10 */ /* 0x000fc8000ffde0ff */
[----:B------:R-:W-:Y:S01]  /*26e0*/  IADD3.X R27, R155, UR13, RZ, P6, !PT ;  /* 0x0000000d9b1b7c10 */ /* 0x000fe2000b7fe4ff */
[----:B---3--:R-:W-:-:S04]  /*26f0*/  FMUL R19, R163, R10 ;  /* 0x0000000aa3137220 */ /* 0x008fc80000400000 */
[----:B------:R-:W-:-:S05]  /*2700*/  FFMA R19, R28, R11, R19 ;  /* 0x0000000b1c137223 */ /* 0x000fca0000000013 */
[----:B------:R2:W-:Y:S01]  /*2710*/  @P5 STG.E desc[UR16][R160.64], R19 ;  /* 0x00000013a0005986 */ /* 0x0005e2000c101910 */
[----:B------:R-:W-:Y:S05]  /*2720*/  @!P2 BRA `(.L_x_38) ;  /* 0x000000000004a947 */ /* 0x000fea0003800000 */
[----:B------:R1:W5:Y:S02]  /*2730*/  LDG.E.LTC128B R163, desc[UR16][R26.64] ;  /* 0x000000101aa37981 */ /* 0x000364000c1e1920 */
.L_x_38:
[----:B------:R-:W-:Y:S05]  /*2740*/  BSYNC B1 ;  /* 0x0000000000017941 */ /* 0x000fea0003800000 */
.L_x_37:
[----:B------:R-:W-:Y:S01]  /*2750*/  UIADD3 UR10, UP0, UR12, 0x20, URZ ;  /* 0x000000200c0a7890 */ /* 0x000fe2000ff1e03f */
[----:B------:R-:W-:Y:S01]  /*2760*/  ISETP.GT.AND P1, PT, R166, 0x8, P1 ;  /* 0x00000008a600780c */ /* 0x000fe20000f24270 */
[----:B-----5:R-:W-:Y:S01]  /*2770*/  FMUL R20, R163, R10 ;  /* 0x0000000aa3147220 */ /* 0x020fe20000400000 */
[----:B--2---:R-:W-:Y:S01]  /*2780*/  IADD3 R24, P5, R4, R156, RZ ;  /* 0x0000009c04187210 */ /* 0x004fe20007fbe0ff */
[----:B------:R-:W-:Y:S01]  /*2790*/  UIADD3.X UR11, URZ, UR13, URZ, UP0, !UPT ;  /* 0x0000000d3f0b7290 */ /* 0x000fe200087fe43f */
[----:B------:R-:W-:Y:S01]  /*27a0*/  IMAD.MOV.U32 R167, RZ, RZ, R163 ;  /* 0x000000ffffa77224 */ /* 0x000fe200078e00a3 */
[----:B------:R-:W-:Y:S01]  /*27b0*/  IADD3 R28, P6, R152, UR10, RZ ;  /* 0x0000000a981c7c10 */ /* 0x000fe2000ffde0ff */
[----:B------:R-:W-:Y:S01]  /*27c0*/  FFMA R169, R29, R11, R20 ;  /* 0x0000000b1da97223 */ /* 0x000fe20000000014 */
[----:B------:R-:W-:Y:S02]  /*27d0*/  IMAD.X R25, R6, 0x1, R157, P5 ;  /* 0x0000000106197824 */ /* 0x000fe400028e069d */
[----:B------:R-:W-:-:S03]  /*27e0*/  IADD3.X R29, R153, UR11, RZ, P6, !PT ;  /* 0x0000000b991d7c10 */ /* 0x000fc6000b7fe4ff */
[----:B------:R2:W-:Y:S04]  /*27f0*/  @P2 STG.E desc[UR16][R24.64], R169 ;  /* 0x000000a918002986 */ /* 0x0005e8000c101910 */
[----:B------:R-:W3:Y:S01]  /*2800*/  @P1 LDG.E.LTC128B R167, desc[UR16][R28.64] ;  /* 0x000000101ca71981 */ /* 0x000ee2000c1e1920 */
[----:B------:R-:W-:Y:S01]  /*2810*/  IADD3 R20, P2, R4, 0x20, RZ ;  /* 0x0000002004147810 */ /* 0x000fe20007f5e0ff */
[----:B------:R-:W-:Y:S01]  /*2820*/  BSSY B1, `(.L_x_39) ;  /* 0x000000e000017945 */ /* 0x000fe20003800000 */
[----:B------:R-:W-:Y:S02]  /*2830*/  ISETP.GT.AND P5, PT, R166, 0x8, P3 ;  /* 0x00000008a600780c */ /* 0x000fe40001fa4270 */
[----:B------:R-:W-:Y:S01]  /*2840*/  IADD3 R22, P6, R20, R22, RZ ;  /* 0x0000001614167210 */ /* 0x000fe20007fde0ff */
[----:B------:R-:W-:Y:S01]  /*2850*/  IMAD.X R19, RZ, RZ, R6, P2 ;  /* 0x000000ffff137224 */ /* 0x000fe200010e0606 */
[----:B------:R-:W-:-:S02]  /*2860*/  IADD3 R152, P3, R154, UR10, RZ ;  /* 0x0000000a9a987c10 */ /* 0x000fc4000ff7e0ff */
[----:B------:R-:W-:Y:S01]  /*2870*/  ISETP.GT.AND P2, PT, R5, 0x10, PT ;  /* 0x000000100500780c */ /* 0x000fe20003f44270 */
[----:B------:R-:W-:Y:S01]  /*2880*/  IMAD.X R23, R19, 0x1, R23, P6 ;  /* 0x0000000113177824 */ /* 0x000fe200030e0617 */
[----:B------:R-:W-:Y:S02]  /*2890*/  IADD3 R162, P6, R20, R156, RZ ;  /* 0x0000009c14a27210 */ /* 0x000fe40007fde0ff */
[----:B------:R-:W-:Y:S01]  /*28a0*/  IADD3.X R153, R155, UR11, RZ, P3, !PT ;  /* 0x0000000b9b997c10 */ /* 0x000fe20009ffe4ff */
[----:B---3--:R-:W-:-:S04]  /*28b0*/  FMUL R21, R167, R10 ;  /* 0x0000000aa7157220 */ /* 0x008fc80000400000 */
[----:B------:R-:W-:-:S05]  /*28c0*/  FFMA R21, R30, R11, R21 ;  /* 0x0000000b1e157223 */ /* 0x000fca0000000015 */
[----:B------:R2:W-:Y:S01]  /*28d0*/  @P1 STG.E desc[UR16][R22.64], R21 ;  /* 0x0000001516001986 */ /* 0x0005e2000c101910 */
[----:B------:R-:W-:Y:S05]  /*28e0*/  @!P5 BRA `(.L_x_40) ;  /* 0x000000000004d947 */ /* 0x000fea0003800000 */
[----:B------:R3:W5:Y:S02]  /*28f0*/  LDG.E.LTC128B R167, desc[UR16][R152.64] ;  /* 0x0000001098a77981 */ /* 0x000764000c1e1920 */
.L_x_40:
[----:B------:R-:W-:Y:S05]  /*2900*/  BSYNC B1 ;  /* 0x0000000000017941 */ /* 0x000fea0003800000 */
.L_x_39:
[----:B--2--5:R-:W-:Y:S01]  /*2910*/  FMUL R22, R167, R10 ;  /* 0x0000000aa7167220 */ /* 0x024fe20000400000 */
[----:B------:R-:W-:Y:S01]  /*2920*/  IMAD.X R163, R19, 0x1, R157, P6 ;  /* 0x0000000113a37824 */ /* 0x000fe200030e069d */
[----:B------:R-:W-:Y:S01]  /*2930*/  ISETP.GT.AND P3, PT, R166, RZ, P2 ;  /* 0x000000ffa600720c */ /* 0x000fe20001764270 */
[----:B------:R-:W-:Y:S01]  /*2940*/  BSSY B1, `(.L_x_41) ;  /* 0x0000008000017945 */ /* 0x000fe20003800000 */
[----:B------:R-:W-:Y:S01]  /*2950*/  FFMA R21, R31, R11, R22 ;  /* 0x0000000b1f157223 */ /* 0x000fe20000000016 */
[----:B------:R-:W-:Y:S02]  /*2960*/  IADD3 R30, P1, R158, UR12, RZ ;  /* 0x0000000c9e1e7c10 */ /* 0x000fe4000ff3e0ff */
[----:B------:R-:W-:Y:S02]  /*2970*/  IADD3 R28, P6, R160, R4, RZ ;  /* 0x00000004a01c7210 */ /* 0x000fe40007fde0ff */
[----:B------:R2:W-:Y:S01]  /*2980*/  @P5 STG.E desc[UR16][R162.64], R21 ;  /* 0x00000015a2005986 */ /* 0x0005e2000c101910 */
[----:B------:R-:W-:-:S05]  /*2990*/  IADD3.X R31, R159, UR13, RZ, P1, !PT ;  /* 0x0000000d9f1f7c10 */ /* 0x000fca0008ffe4ff */
[----:B------:R-:W-:Y:S05]  /*29a0*/  @!P3 BRA `(.L_x_42) ;  /* 0x000000000004b947 */ /* 0x000fea0003800000 */
[----:B------:R4:W5:Y:S02]  /*29b0*/  LDG.E.LTC128B R167, desc[UR16][R30.64] ;  /* 0x000000101ea77981 */ /* 0x000964000c1e1920 */
.L_x_42:
[----:B------:R-:W-:Y:S05]  /*29c0*/  BSYNC B1 ;  /* 0x0000000000017941 */ /* 0x000fea0003800000 */
.L_x_41:
[----:B------:R-:W-:Y:S01]  /*29d0*/  ISETP.GT.AND P1, PT, R5, 0x11, PT ;  /* 0x000000110500780c */ /* 0x000fe20003f24270 */
[----:B--2--5:R-:W-:Y:S01]  /*29e0*/  FMUL R21, R167, R10 ;  /* 0x0000000aa7157220 */ /* 0x024fe20000400000 */
[----:B------:R-:W-:Y:S01]  /*29f0*/  IMAD.X R29, R161, 0x1, R6, P6 ;  /* 0x00000001a11d7824 */ /* 0x000fe200030e0606 */
[----:B------:R-:W-:Y:S01]  /*2a00*/  BSSY B1, `(.L_x_43) ;  /* 0x0000009000017945 */ /* 0x000fe20003800000 */
[----:B------:R-:W-:Y:S01]  /*2a10*/  ISETP.GT.AND P5, PT, R166, RZ, P1 ;  /* 0x000000ffa600720c */ /* 0x000fe20000fa4270 */
[----:B------:R-:W-:Y:S01]  /*2a20*/  FFMA R21, R32, R11, R21 ;  /* 0x0000000b20157223 */ /* 0x000fe20000000015 */
[----:B------:R-:W-:-:S04]  /*2a30*/  IADD3 R22, P6, R24, R4, RZ ;  /* 0x0000000418167210 */ /* 0x000fc80007fde0ff */
[----:B------:R2:W-:Y:S01]  /*2a40*/  @P3 STG.E desc[UR16][R28.64], R21 ;  /* 0x000000151c003986 */ /* 0x0005e2000c101910 */
[----:B---3--:R-:W-:-:S04]  /*2a50*/  IADD3 R152, P3, R26, UR12, RZ ;  /* 0x0000000c1a987c10 */ /* 0x008fc8000ff7e0ff */
[----:B------:R-:W-:Y:S02]  /*2a60*/  IADD3.X R153, R27, UR13, RZ, P3, !PT ;  /* 0x0000000d1b997c10 */ /* 0x000fe40009ffe4ff */
[----:B------:R-:W-:Y:S07]  /*2a70*/  @!P5 BRA `(.L_x_44) ;  /* 0x000000000004d947 */ /* 0x000fee0003800000 */
[----:B------:R3:W5:Y:S02]  /*2a80*/  LDG.E.LTC128B R167, desc[UR16][R152.64] ;  /* 0x0000001098a77981 */ /* 0x000764000c1e1920 */
.L_x_44:
[----:B------:R-:W-:Y:S05]  /*2a90*/  BSYNC B1 ;  /* 0x0000000000017941 */ /* 0x000fea0003800000 */
.L_x_43:
[----:B-----5:R-:W-:Y:S01]  /*2aa0*/  FMUL R32, R167, R10 ;  /* 0x0000000aa7207220 */ /* 0x020fe20000400000 */
[----:B------:R-:W-:Y:S01]  /*2ab0*/  IMAD.X R23, R25, 0x1, R6, P6 ;  /* 0x0000000119177824 */ /* 0x000fe200030e0606 */
[----:B------:R-:W-:Y:S01]  /*2ac0*/  ISETP.GT.AND P3, PT, R166, 0x8, P2 ;  /* 0x00000008a600780c */ /* 0x000fe20001764270 */
[----:B------:R-:W-:Y:S01]  /*2ad0*/  BSSY B1, `(.L_x_45) ;  /* 0x0000007000017945 */ /* 0x000fe20003800000 */
[----:B--2---:R-:W-:Y:S01]  /*2ae0*/  FFMA R21, R33, R11, R32 ;  /* 0x0000000b21157223 */ /* 0x004fe20000000020 */
[----:B------:R-:W-:-:S04]  /*2af0*/  IADD3 R32, P2, R158, UR10, RZ ;  /* 0x0000000a9e207c10 */ /* 0x000fc8000ff5e0ff */
[----:B------:R2:W-:Y:S01]  /*2b00*/  @P5 STG.E desc[UR16][R22.64], R21 ;  /* 0x0000001516005986 */ /* 0x0005e2000c101910 */
[----:B------:R-:W-:-:S05]  /*2b10*/  IADD3.X R33, R159, UR11, RZ, P2, !PT ;  /* 0x0000000b9f217c10 */ /* 0x000fca00097fe4ff */
[----:B------:R-:W-:Y:S05]  /*2b20*/  @!P3 BRA `(.L_x_46) ;  /* 0x000000000004b947 */ /* 0x000fea0003800000 */
[----:B------:R0:W5:Y:S02]  /*2b30*/  LDG.E.LTC128B R167, desc[UR16][R32.64] ;  /* 0x0000001020a77981 */ /* 0x000164000c1e1920 */
.L_x_46:
[----:B------:R-:W-:Y:S05]  /*2b40*/  BSYNC B1 ;  /* 0x0000000000017941 */ /* 0x000fea0003800000 */
.L_x_45:
[----:B0-----:R-:W-:Y:S01]  /*2b50*/  IADD3 R32, P5, R20, R160, RZ ;  /* 0x000000a014207210 */ /* 0x001fe20007fbe0ff */
[----:B--2--5:R-:W-:Y:S01]  /*2b60*/  FMUL R21, R167, R10 ;  /* 0x0000000aa7157220 */ /* 0x024fe20000400000 */
[----:B------:R-:W-:Y:S01]  /*2b70*/  ISETP.GT.AND P1, PT, R166, 0x8, P1 ;  /* 0x00000008a600780c */ /* 0x000fe20000f24270 */
[----:B------:R-:W-:Y:S01]  /*2b80*/  BSSY B1, `(.L_x_47) ;  /* 0x000000a000017945 */ /* 0x000fe20003800000 */
[----:B-1----:R-:W-:Y:S01]  /*2b90*/  IADD3 R26, P6, R26, UR10, RZ ;  /* 0x0000000a1a1a7c10 */ /* 0x002fe2000ffde0ff */
[----:B------:R-:W-:Y:S01]  /*2ba0*/  FFMA R21, R34, R11, R21 ;  /* 0x0000000b22157223 */ /* 0x000fe20000000015 */
[----:B------:R-:W-:Y:S01]  /*2bb0*/  IMAD.X R33, R19, 0x1, R161, P5 ;  /* 0x0000000113217824 */ /* 0x000fe200028e06a1 */
[----:B------:R-:W-:Y:S02]  /*2bc0*/  ISETP.GT.AND P2, PT, R5, 0x18, PT ;  /* 0x000000180500780c */ /* 0x000fe40003f44270 */
[----:B------:R-:W-:Y:S02]  /*2bd0*/  IADD3 R154, P5, R20, R24, RZ ;  /* 0x00000018149a7210 */ /* 0x000fe40007fbe0ff */
[----:B------:R0:W-:Y:S01]  /*2be0*/  @P3 STG.E desc[UR16][R32.64], R21 ;  /* 0x0000001520003986 */ /* 0x0001e2000c101910 */
[----:B------:R-:W-:-:S03]  /*2bf0*/  IADD3.X R27, R27, UR11, RZ, P6, !PT ;  /* 0x0000000b1b1b7c10 */ /* 0x000fc6000b7fe4ff */
[----:B------:R-:W-:Y:S07]  /*2c00*/  @!P1 BRA `(.L_x_48) ;  /* 0x0000000000049947 */ /* 0x000fee0003800000 */
[----:B------:R1:W5:Y:S02]  /*2c10*/  LDG.E.LTC128B R167, desc[UR16][R26.64] ;  /* 0x000000101aa77981 */ /* 0x000364000c1e1920 */
.L_x_48:
[----:B------:R-:W-:Y:S05]  /*2c20*/  BSYNC B1 ;  /* 0x0000000000017941 */ /* 0x000fea0003800000 */
.L_x_47:
[----:B-----5:R-:W-:Y:S01]  /*2c30*/  FMUL R24, R167, R10 ;  /* 0x0000000aa7187220 */ /* 0x020fe20000400000 */
[----:B------:R-:W-:Y:S01]  /*2c40*/  IMAD.X R155, R19, 0x1, R25, P5 ;  /* 0x00000001139b7824 */ /* 0x000fe200028e0619 */
[----:B------:R-:W-:Y:S01]  /*2c50*/  ISETP.GT.AND P3, PT, R166, RZ, P2 ;  /* 0x000000ffa600720c */ /* 0x000fe20001764270 */
[----:B------:R-:W-:Y:S01]  /*2c60*/  BSSY B1, `(.L_x_49) ;  /* 0x0000008000017945 */ /* 0x000fe20003800000 */
[----:B------:R-:W-:Y:S01]  /*2c70*/  FFMA R35, R35, R11, R24 ;  /* 0x0000000b23237223 */ /* 0x000fe20000000018 */
[----:B0-----:R-:W-:Y:S02]  /*2c80*/  IADD3 R32, P6, R30, UR12, RZ ;  /* 0x0000000c1e207c10 */ /* 0x001fe4000ffde0ff */
[----:B-1----:R-:W-:Y:S02]  /*2c90*/  IADD3 R26, P5, R28, R4, RZ ;  /* 0x000000041c1a7210 */ /* 0x002fe40007fbe0ff */
[----:B------:R0:W-:Y:S01]  /*2ca0*/  @P1 STG.E desc[UR16][R154.64], R35 ;  /* 0x000000239a001986 */ /* 0x0001e2000c101910 */
[----:B------:R-:W-:-:S05]  /*2cb0*/  IADD3.X R33, R31, UR13, RZ, P6, !PT ;  /* 0x0000000d1f217c10 */ /* 0x000fca000b7fe4ff */
[----:B------:R-:W-:Y:S05]  /*2cc0*/  @!P3 BRA `(.L_x_50) ;  /* 0x000000000004b947 */ /* 0x000fea0003800000 */
[----:B------:R1:W5:Y:S02]  /*2cd0*/  LDG.E.LTC128B R167, desc[UR16][R32.64] ;  /* 0x0000001020a77981 */ /* 0x000364000c1e1920 */
.L_x_50:
[----:B------:R-:W-:Y:S05]  /*2ce0*/  BSYNC B1 ;  /* 0x0000000000017941 */ /* 0x000fea0003800000 */
.L_x_49:
[----:B------:R-:W-:Y:S01]  /*2cf0*/  ISETP.GT.AND P1, PT, R5, 0x19, PT ;  /* 0x000000190500780c */ /* 0x000fe20003f24270 */
[----:B------:R-:W-:Y:S02]  /*2d00*/  IMAD.X R27, R29, 0x1, R6, P5 ;  /* 0x000000011d1b7824 */ /* 0x000fe400028e0606 */
[----:B-----5:R-:W-:Y:S01]  /*2d10*/  FMUL R21, R167, R10 ;  /* 0x0000000aa7157220 */ /* 0x020fe20000400000 */
[----:B------:R-:W-:Y:S01]  /*2d20*/  BSSY B1, `(.L_x_51) ;  /* 0x0000009000017945 */ /* 0x000fe20003800000 */
[----:B------:R-:W-:Y:S02]  /*2d30*/  ISETP.GT.AND P5, PT, R166, RZ, P1 ;  /* 0x000000ffa600720c */ /* 0x000fe40000fa4270 */
[----:B------:R-:W-:Y:S01]  /*2d40*/  FFMA R21, R36, R11, R21 ;  /* 0x0000000b24157223 */ /* 0x000fe20000000015 */
[----:B------:R-:W-:-:S04]  /*2d50*/  IADD3 R24, P6, R22, R4, RZ ;  /* 0x0000000416187210 */ /* 0x000fc80007fde0ff */
[----:B------:R2:W-:Y:S01]  /*2d60*/  @P3 STG.E desc[UR16][R26.64], R21 ;  /* 0x000000151a003986 */ /* 0x0005e2000c101910 */
[----:B------:R-:W-:-:S04]  /*2d70*/  IADD3 R34, P3, R152, UR12, RZ ;  /* 0x0000000c98227c10 */ /* 0x000fc8000ff7e0ff */
[----:B0-----:R-:W-:Y:S01]  /*2d80*/  IADD3.X R35, R153, UR13, RZ, P3, !PT ;  /* 0x0000000d99237c10 */ /* 0x001fe20009ffe4ff */
[----:B------:R-:W-:Y:S08]  /*2d90*/  @!P5 BRA `(.L_x_52) ;  /* 0x000000000004d947 */ /* 0x000ff00003800000 */
[----:B------:R0:W5:Y:S02]  /*2da0*/  LDG.E.LTC128B R167, desc[UR16][R34.64] ;  /* 0x0000001022a77981 */ /* 0x000164000c1e1920 */
.L_x_52:
[----:B------:R-:W-:Y:S05]  /*2db0*/  BSYNC B1 ;  /* 0x0000000000017941 */ /* 0x000fea0003800000 */
.L_x_51:
[----:B-----5:R-:W-:Y:S01]  /*2dc0*/  FMUL R36, R167, R10 ;  /* 0x0000000aa7247220 */ /* 0x020fe20000400000 */
[----:B------:R-:W-:Y:S01]  /*2dd0*/  IMAD.X R25, R23, 0x1, R6, P6 ;  /* 0x0000000117197824 */ /* 0x000fe200030e0606 */
[----:B------:R-:W-:Y:S01]  /*2de0*/  ISETP.GT.AND P3, PT, R166, 0x8, P2 ;  /* 0x00000008a600780c */ /* 0x000fe20001764270 */
[----:B------:R-:W-:Y:S01]  /*2df0*/  BSSY B1, `(.L_x_53) ;  /* 0x0000007000017945 */ /* 0x000fe20003800000 */
[----:B------:R-:W-:Y:S01]  /*2e00*/  FFMA R37, R37, R11, R36 ;  /* 0x0000000b25257223 */ /* 0x000fe20000000024 */
[----:B----4-:R-:W-:-:S04]  /*2e10*/  IADD3 R30, P2, R30, UR10, RZ ;  /* 0x0000000a1e1e7c10 */ /* 0x010fc8000ff5e0ff */
[----:B------:R4:W-:Y:S01]  /*2e20*/  @P5 STG.E desc[UR16][R24.64], R37 ;  /* 0x0000002518005986 */ /* 0x0009e2000c101910 */
[----:B------:R-:W-:-:S05]  /*2e30*/  IADD3.X R31, R31, UR11, RZ, P2, !PT ;  /* 0x0000000b1f1f7c10 */ /* 0x000fca00097fe4ff */
[----:B------:R-:W-:Y:S05]  /*2e40*/  @!P3 BRA `(.L_x_54) ;  /* 0x000000000004b947 */ /* 0x000fea0003800000 */
[----:B------:R0:W5:Y:S02]  /*2e50*/  LDG.E.LTC128B R167, desc[UR16][R30.64] ;  /* 0x000000101ea77981 */ /* 0x000164000c1e1920 */
.L_x_54:
[----:B------:R-:W-:Y:S05]  /*2e60*/  BSYNC B1 ;  /* 0x0000000000017941 */ /* 0x000fea0003800000 */
.L_x_53:
[----:B------:R-:W-:Y:S01]  /*2e70*/  IADD3 R28, P5, R28, R20, RZ ;  /* 0x000000141c1c7210 */ /* 0x000fe20007fbe0ff */
[----:B--2--5:R-:W-:Y:S01]  /*2e80*/  FMUL R21, R167, R10 ;  /* 0x0000000aa7157220 */ /* 0x024fe20000400000 */
[----:B------:R-:W-:Y:S01]  /*2e90*/  ISETP.GT.AND P1, PT, R166, 0x8, P1 ;  /* 0x00000008a600780c */ /* 0x000fe20000f24270 */
[----:B------:R-:W-:Y:S01]  /*2ea0*/  BSSY B1, `(.L_x_55) ;  /* 0x000000a000017945 */ /* 0x000fe20003800000 */
[----:B0-----:R-:W-:Y:S01]  /*2eb0*/  IADD3 R30, P6, R152, UR10, RZ ;  /* 0x0000000a981e7c10 */ /* 0x001fe2000ffde0ff */
        /* <DEDUP_REMOVED lines=8> */
.L_x_56:
[----:B------:R-:W-:Y:S05]  /*2f40*/  BSYNC B1 ;  /* 0x0000000000017941 */ /* 0x000fea0003800000 */
.L_x_55:
[----:B-----5:R-:W-:Y:S01]  /*2f50*/  FMUL R22, R167, R10 ;  /* 0x0000000aa7167220 */ /* 0x020fe20000400000 */
[----:B----4-:R-:W-:Y:S01]  /*2f60*/  IMAD.X R37, R23, 0x1, R19, P5 ;  /* 0x0000000117257824 */ /* 0x010fe200028e0613 */
[----:B------:R-:W-:Y:S01]  /*2f70*/  ISETP.GT.AND P3, PT, R166, RZ, P2 ;  /* 0x000000ffa600720c */ /* 0x000fe20001764270 */
[----:B------:R-:W-:Y:S01]  /*2f80*/  BSSY B1, `(.L_x_57) ;  /* 0x0000008000017945 */ /* 0x000fe20003800000 */
[----:B0-----:R-:W-:Y:S01]  /*2f90*/  FFMA R21, R39, R11, R22 ;  /* 0x0000000b27157223 */ /* 0x001fe20000000016 */
[----:B------:R-:W-:Y:S02]  /*2fa0*/  IADD3 R38, P6, R32, UR12, RZ ;  /* 0x0000000c20267c10 */ /* 0x000fe4000ffde0ff */
[----:B------:R-:W-:Y:S02]  /*2fb0*/  IADD3 R28, P5, R26, R4, RZ ;  /* 0x000000041a1c7210 */ /* 0x000fe40007fbe0ff */
[----:B------:R0:W-:Y:S01]  /*2fc0*/  @P1 STG.E desc[UR16][R36.64], R21 ;  /* 0x0000001524001986 */ /* 0x0001e2000c101910 */
[----:B------:R-:W-:-:S05]  /*2fd0*/  IADD3.X R39, R33, UR13, RZ, P6, !PT ;  /* 0x0000000d21277c10 */ /* 0x000fca000b7fe4ff */
[----:B------:R-:W-:Y:S05]  /*2fe0*/  @!P3 BRA `(.L_x_58) ;  /* 0x000000000004b947 */ /* 0x000fea0003800000 */
[----:B------:R4:W5:Y:S02]  /*2ff0*/  LDG.E.LTC128B R167, desc[UR16][R38.64] ;  /* 0x0000001026a77981 */ /* 0x000964000c1e1920 */
.L_x_58:
[----:B------:R-:W-:Y:S05]  /*3000*/  BSYNC B1 ;  /* 0x0000000000017941 */ /* 0x000fea0003800000 */
.L_x_57:
[----:B------:R-:W-:Y:S01]  /*3010*/  ISETP.GT.AND P1, PT, R5, 0x21, PT ;  /* 0x000000210500780c */ /* 0x000fe20003f24270 */
[----:B------:R-:W-:Y:S02]  /*3020*/  IMAD.X R29, R27, 0x1, R6, P5 ;  /* 0x000000011b1d7824 */ /* 0x000fe400028e0606 */
[----:B0----5:R-:W-:Y:S01]  /*3030*/  FMUL R21, R167, R10 ;  /* 0x0000000aa7157220 */ /* 0x021fe20000400000 */
[----:B------:R-:W-:Y:S01]  /*3040*/  BSSY B1, `(.L_x_59) ;  /* 0x0000009000017945 */ /* 0x000fe20003800000 */
[----:B------:R-:W-:Y:S02]  /*3050*/  ISETP.GT.AND P5, PT, R166, RZ, P1 ;  /* 0x000000ffa600720c */ /* 0x000fe40000fa4270 */
[----:B------:R-:W-:Y:S01]  /*3060*/  FFMA R21, R40, R11, R21 ;  /* 0x0000000b28157223 */ /* 0x000fe20000000015 */
[----:B------:R-:W-:-:S04]  /*3070*/  IADD3 R22, P6, R24, R4, RZ ;  /* 0x0000000418167210 */ /* 0x000fc80007fde0ff */
[----:B------:R0:W-:Y:S01]  /*3080*/  @P3 STG.E desc[UR16][R28.64], R21 ;  /* 0x000000151c003986 */ /* 0x0001e2000c101910 */
[----:B--2---:R-:W-:-:S04]  /*3090*/  IADD3 R30, P3, R34, UR12, RZ ;  /* 0x0000000c221e7c10 */ /* 0x004fc8000ff7e0ff */
[----:B------:R-:W-:Y:S01]  /*30a0*/  IADD3.X R31, R35, UR13, RZ, P3, !PT ;  /* 0x0000000d231f7c10 */ /* 0x000fe20009ffe4ff */
[----:B------:R-:W-:Y:S08]  /*30b0*/  @!P5 BRA `(.L_x_60) ;  /* 0x000000000004d947 */ /* 0x000ff00003800000 */
[----:B------:R2:W5:Y:S02]  /*30c0*/  LDG.E.LTC128B R167, desc[UR16][R30.64] ;  /* 0x000000101ea77981 */ /* 0x000564000c1e1920 */
.L_x_60:
[----:B------:R-:W-:Y:S05]  /*30d0*/  BSYNC B1 ;  /* 0x0000000000017941 */ /* 0x000fea0003800000 */
.L_x_59:
[----:B-----5:R-:W-:Y:S01]  /*30e0*/  FMUL R36, R167, R10 ;  /* 0x0000000aa7247220 */ /* 0x020fe20000400000 */
[----:B------:R-:W-:Y:S01]  /*30f0*/  IMAD.X R23, R25, 0x1, R6, P6 ;  /* 0x0000000119177824 */ /* 0x000fe200030e0606 */
[----:B------:R-:W-:Y:S01]  /*3100*/  ISETP.GT.AND P3, PT, R166, 0x8, P2 ;  /* 0x00000008a600780c */ /* 0x000fe20001764270 */
[----:B------:R-:W-:Y:S01]  /*3110*/  BSSY B1, `(.L_x_61) ;  /* 0x0000007000017945 */ /* 0x000fe20003800000 */
[----:B------:R-:W-:Y:S01]  /*3120*/  FFMA R41, R41, R11, R36 ;  /* 0x0000000b29297223 */ /* 0x000fe20000000024 */
[----:B-1----:R-:W-:-:S04]  /*3130*/  IADD3 R32, P2, R32, UR10, RZ ;  /* 0x0000000a20207c10 */ /* 0x002fc8000ff5e0ff */
[----:B------:R1:W-:Y:S01]  /*3140*/  @P5 STG.E desc[UR16][R22.64], R41 ;  /* 0x0000002916005986 */ /* 0x0003e2000c101910 */
[----:B------:R-:W-:-:S05]  /*3150*/  IADD3.X R33, R33, UR11, RZ, P2, !PT ;  /* 0x0000000b21217c10 */ /* 0x000fca00097fe4ff */
[----:B------:R-:W-:Y:S05]  /*3160*/  @!P3 BRA `(.L_x_62) ;  /* 0x000000000004b947 */ /* 0x000fea0003800000 */
[----:B------:R0:W5:Y:S02]  /*3170*/  LDG.E.LTC128B R167, desc[UR16][R32.64] ;  /* 0x0000001020a77981 */ /* 0x000164000c1e1920 */
.L_x_62:
[----:B------:R-:W-:Y:S05]  /*3180*/  BSYNC B1 ;  /* 0x0000000000017941 */ /* 0x000fea0003800000 */
.L_x_61:
[----:B------:R-:W-:Y:S01]  /*3190*/  IADD3 R26, P5, R26, R20, RZ ;  /* 0x000000141a1a7210 */ /* 0x000fe20007fbe0ff */
[----:B0----5:R-:W-:Y:S01]  /*31a0*/  FMUL R21, R167, R10 ;  /* 0x0000000aa7157220 */ /* 0x021fe20000400000 */
[----:B------:R-:W-:Y:S01]  /*31b0*/  ISETP.GT.AND P1, PT, R166, 0x8, P1 ;  /* 0x00000008a600780c */ /* 0x000fe20000f24270 */
[----:B------:R-:W-:Y:S01]  /*31c0*/  BSSY B1, `(.L_x_63) ;  /* 0x000000a000017945 */ /* 0x000fe20003800000 */
[----:B------:R-:W-:Y:S01]  /*31d0*/  IADD3 R32, P6, R34, UR10, RZ ;  /* 0x0000000a22207c10 */ /* 0x000fe2000ffde0ff */
        /* <DEDUP_REMOVED lines=8> */
.L_x_64:
[----:B------:R-:W-:Y:S05]  /*3260*/  BSYNC B1 ;  /* 0x0000000000017941 */ /* 0x000fea0003800000 */
.L_x_63:
[----:B-----5:R-:W-:Y:S01]  /*3270*/  FMUL R24, R167, R10 ;  /* 0x0000000aa7187220 */ /* 0x020fe20000400000 */
[----:B------:R-:W-:Y:S01]  /*3280*/  IMAD.X R37, R25, 0x1, R19, P5 ;  /* 0x0000000119257824 */ /* 0x000fe200028e0613 */
[----:B------:R-:W-:Y:S01]  /*3290*/  ISETP.GT.AND P3, PT, R166, RZ, P2 ;  /* 0x000000ffa600720c */ /* 0x000fe20001764270 */
[----:B------:R-:W-:Y:S01]  /*32a0*/  BSSY B1, `(.L_x_65) ;  /* 0x0000008000017945 */ /* 0x000fe20003800000 */
[----:B------:R-:W-:Y:S01]  /*32b0*/  FFMA R43, R43, R11, R24 ;  /* 0x0000000b2b2b7223 */ /* 0x000fe20000000018 */
[----:B0-----:R-:W-:Y:S02]  /*32c0*/  IADD3 R32, P6, R38, UR12, RZ ;  /* 0x0000000c26207c10 */ /* 0x001fe4000ffde0ff */
[----:B------:R-:W-:Y:S02]  /*32d0*/  IADD3 R26, P5, R28, R4, RZ ;  /* 0x000000041c1a7210 */ /* 0x000fe40007fbe0ff */
[----:B------:R0:W-:Y:S01]  /*32e0*/  @P1 STG.E desc[UR16][R36.64], R43 ;  /* 0x0000002b24001986 */ /* 0x0001e2000c101910 */
[----:B------:R-:W-:-:S05]  /*32f0*/  IADD3.X R33, R39, UR13, RZ, P6, !PT ;  /* 0x0000000d27217c10 */ /* 0x000fca000b7fe4ff */
[----:B------:R-:W-:Y:S05]  /*3300*/  @!P3 BRA `(.L_x_66) ;  /* 0x000000000004b947 */ /* 0x000fea0003800000 */
[----:B------:R0:W5:Y:S02]  /*3310*/  LDG.E.LTC128B R167, desc[UR16][R32.64] ;  /* 0x0000001020a77981 */ /* 0x000164000c1e1920 */
.L_x_66:
[----:B------:R-:W-:Y:S05]  /*3320*/  BSYNC B1 ;  /* 0x0000000000017941 */ /* 0x000fea0003800000 */
.L_x_65:
        /* <DEDUP_REMOVED lines=9> */
[----:B------:R-:W-:Y:S01]  /*33c0*/  IADD3.X R35, R31, UR13, RZ, P3, !PT ;  /* 0x0000000d1f237c10 */ /* 0x000fe20009ffe4ff */
[----:B------:R-:W-:Y:S08]  /*33d0*/  @!P5 BRA `(.L_x_68) ;  /* 0x000000000004d947 */ /* 0x000ff00003800000 */
[----:B------:R0:W5:Y:S02]  /*33e0*/  LDG.E.LTC128B R167, desc[UR16][R34.64] ;  /* 0x0000001022a77981 */ /* 0x000164000c1e1920 */
.L_x_68:
[----:B------:R-:W-:Y:S05]  /*33f0*/  BSYNC B1 ;  /* 0x0000000000017941 */ /* 0x000fea0003800000 */
.L_x_67:
[----:B0----5:R-:W-:Y:S01]  /*3400*/  FMUL R36, R167, R10 ;  /* 0x0000000aa7247220 */ /* 0x021fe20000400000 */
[----:B------:R-:W-:Y:S01]  /*3410*/  IMAD.X R25, R23, 0x1, R6, P6 ;  /* 0x0000000117197824 */ /* 0x000fe200030e0606 */
[----:B------:R-:W-:Y:S01]  /*3420*/  ISETP.GT.AND P3, PT, R166, 0x8, P2 ;  /* 0x00000008a600780c */ /* 0x000fe20001764270 */
[----:B------:R-:W-:Y:S01]  /*3430*/  BSSY B1, `(.L_x_69) ;  /* 0x0000007000017945 */ /* 0x000fe20003800000 */
[----:B------:R-:W-:Y:S01]  /*3440*/  FFMA R45, R45, R11, R36 ;  /* 0x0000000b2d2d7223 */ /* 0x000fe20000000024 */
[----:B------:R-:W-:-:S04]  /*3450*/  IADD3 R36, P2, R38, UR10, RZ ;  /* 0x0000000a26247c10 */ /* 0x000fc8000ff5e0ff */
[----:B------:R0:W-:Y:S01]  /*3460*/  @P5 STG.E desc[UR16][R24.64], R45 ;  /* 0x0000002d18005986 */ /* 0x0001e2000c101910 */
[----:B------:R-:W-:-:S05]  /*3470*/  IADD3.X R37, R39, UR11, RZ, P2, !PT ;  /* 0x0000000b27257c10 */ /* 0x000fca00097fe4ff */
[----:B------:R-:W-:Y:S05]  /*3480*/  @!P3 BRA `(.L_x_70) ;  /* 0x000000000004b947 */ /* 0x000fea0003800000 */
[----:B------:R0:W5:Y:S02]  /*3490*/  LDG.E.LTC128B R167, desc[UR16][R36.64] ;  /* 0x0000001024a77981 */ /* 0x000164000c1e1920 */
.L_x_70:
[----:B------:R-:W-:Y:S05]  /*34a0*/  BSYNC B1 ;  /* 0x0000000000017941 */ /* 0x000fea0003800000 */
.L_x_69:
[----:B------:R-:W-:Y:S01]  /*34b0*/  IADD3 R28, P5, R28, R20, RZ ;  /* 0x000000141c1c7210 */ /* 0x000fe20007fbe0ff */
[----:B-----5:R-:W-:Y:S01]  /*34c0*/  FMUL R21, R167, R10 ;  /* 0x0000000aa7157220 */ /* 0x020fe20000400000 */
[----:B------:R-:W-:Y:S01]  /*34d0*/  ISETP.GT.AND P1, PT, R166, 0x8, P1 ;  /* 0x00000008a600780c */ /* 0x000fe20000f24270 */
[----:B------:R-:W-:Y:S01]  /*34e0*/  BSSY B1, `(.L_x_71) ;  /* 0x000000a000017945 */ /* 0x000fe20003800000 */
[----:B--2---:R-:W-:Y:S01]  /*34f0*/  IADD3 R30, P6, R30, UR10, RZ ;  /* 0x0000000a1e1e7c10 */ /* 0x004fe2000ffde0ff */
[----:B------:R-:W-:Y:S01]  /*3500*/  FFMA R21, R46, R11, R21 ;  /* 0x0000000b2e157223 */ /* 0x000fe20000000015 */
[----:B------:R-:W-:Y:S01]  /*3510*/  IMAD.X R29, R29, 0x1, R19, P5 ;  /* 0x000000011d1d7824 */ /* 0x000fe200028e0613 */
[----:B------:R-:W-:Y:S02]  /*3520*/  ISETP.GT.AND P2, PT, R5, 0x30, PT ;  /* 0x000000300500780c */ /* 0x000fe40003f44270 */
[----:B0-----:R-:W-:Y:S02]  /*3530*/  IADD3 R36, P5, R22, R20, RZ ;  /* 0x0000001416247210 */ /* 0x001fe40007fbe0ff */
[----:B------:R0:W-:Y:S01]  /*3540*/  @P3 STG.E desc[UR16][R28.64], R21 ;  /* 0x000000151c003986 */ /* 0x0001e2000c101910 */
[----:B------:R-:W-:-:S03]  /*3550*/  IADD3.X R31, R31, UR11, RZ, P6, !PT ;  /* 0x0000000b1f1f7c10 */ /* 0x000fc6000b7fe4ff */
[----:B------:R-:W-:Y:S07]  /*3560*/  @!P1 BRA `(.L_x_72) ;  /* 0x0000000000049947 */ /* 0x000fee0003800000 */
[----:B------:R2:W5:Y:S02]  /*3570*/  LDG.E.LTC128B R167, desc[UR16][R30.64] ;  /* 0x000000101ea77981 */ /* 0x000564000c1e1920 */
.L_x_72:
[----:B------:R-:W-:Y:S05]  /*3580*/  BSYNC B1 ;  /* 0x0000000000017941 */ /* 0x000fea0003800000 */
.L_x_71:
[----:B-1---5:R-:W-:Y:S01]  /*3590*/  FMUL R22, R167, R10 ;  /* 0x0000000aa7167220 */ /* 0x022fe20000400000 */
[----:B------:R-:W-:Y:S01]  /*35a0*/  IMAD.X R37, R23, 0x1, R19, P5 ;  /* 0x0000000117257824 */ /* 0x000fe200028e0613 */
[----:B------:R-:W-:Y:S01]  /*35b0*/  ISETP.GT.AND P3, PT, R166, RZ, P2 ;  /* 0x000000ffa600720c */ /* 0x000fe20001764270 */
[----:B------:R-:W-:Y:S01]  /*35c0*/  BSSY B1, `(.L_x_73) ;  /* 0x0000008000017945 */ /* 0x000fe20003800000 */
[----:B------:R-:W-:Y:S01]  /*35d0*/  FFMA R47, R47, R11, R22 ;  /* 0x0000000b2f2f7223 */ /* 0x000fe20000000016 */
[----:B0-----:R-:W-:Y:S02]  /*35e0*/  IADD3 R28, P6, R32, UR12, RZ ;  /* 0x0000000c201c7c10 */ /* 0x001fe4000ffde0ff */
[----:B--2---:R-:W-:Y:S02]  /*35f0*/  IADD3 R30, P5, R26, R4, RZ ;  /* 0x000000041a1e7210 */ /* 0x004fe40007fbe0ff */
[----:B------:R0:W-:Y:S01]  /*3600*/  @P1 STG.E desc[UR16][R36.64], R47 ;  /* 0x0000002f24001986 */ /* 0x0001e2000c101910 */
[----:B------:R-:W-:-:S05]  /*3610*/  IADD3.X R29, R33, UR13, RZ, P6, !PT ;  /* 0x0000000d211d7c10 */ /* 0x000fca000b7fe4ff */
[----:B------:R-:W-:Y:S05]  /*3620*/  @!P3 BRA `(.L_x_74) ;  /* 0x000000000004b947 */ /* 0x000fea0003800000 */
[----:B------:R1:W5:Y:S02]  /*3630*/  LDG.E.LTC128B R167, desc[UR16][R28.64] ;  /* 0x000000101ca77981 */ /* 0x000364000c1e1920 */
.L_x_74:
[----:B------:R-:W-:Y:S05]  /*3640*/  BSYNC B1 ;  /* 0x0000000000017941 */ /* 0x000fea0003800000 */
.L_x_73:
        /* <DEDUP_REMOVED lines=8> */
[----:B0-----:R-:W-:-:S04]  /*36d0*/  IADD3 R36, P3, R34, UR12, RZ ;  /* 0x0000000c22247c10 */ /* 0x001fc8000ff7e0ff */
[----:B------:R-:W-:Y:S01]  /*36e0*/  IADD3.X R37, R35, UR13, RZ, P3, !PT ;  /* 0x0000000d23257c10 */ /* 0x000fe20009ffe4ff */
[----:B------:R-:W-:Y:S08]  /*36f0*/  @!P5 BRA `(.L_x_76) ;  /* 0x000000000004d947 */ /* 0x000ff00003800000 */
[----:B------:R0:W5:Y:S02]  /*3700*/  LDG.E.LTC128B R167, desc[UR16][R36.64] ;  /* 0x0000001024a77981 */ /* 0x000164000c1e1920 */
.L_x_76:
[----:B------:R-:W-:Y:S05]  /*3710*/  BSYNC B1 ;  /* 0x0000000000017941 */ /* 0x000fea0003800000 */
.L_x_75:
[----:B----45:R-:W-:Y:S01]  /*3720*/  FMUL R38, R167, R10 ;  /* 0x0000000aa7267220 */ /* 0x030fe20000400000 */
        /* <DEDUP_REMOVED lines=9> */
.L_x_78:
[----:B------:R-:W-:Y:S05]  /*37c0*/  BSYNC B1 ;  /* 0x0000000000017941 */ /* 0x000fea0003800000 */
.L_x_77:
        /* <DEDUP_REMOVED lines=13> */
.L_x_80:
[----:B------:R-:W-:Y:S05]  /*38a0*/  BSYNC B1 ;  /* 0x0000000000017941 */ /* 0x000fea0003800000 */
.L_x_79:
[----:B-----5:R-:W-:Y:S01]  /*38b0*/  FMUL R24, R167, R10 ;  /* 0x0000000aa7187220 */ /* 0x020fe20000400000 */
[----:B------:R-:W-:Y:S01]  /*38c0*/  IMAD.X R39, R25, 0x1, R19, P5 ;  /* 0x0000000119277824 */ /* 0x000fe200028e0613 */
[----:B------:R-:W-:Y:S01]  /*38d0*/  ISETP.GT.AND P3, PT, R166, RZ, P2 ;  /* 0x000000ffa600720c */ /* 0x000fe20001764270 */
[----:B------:R-:W-:Y:S01]  /*38e0*/  BSSY B1, `(.L_x_81) ;  /* 0x0000008000017945 */ /* 0x000fe20003800000 */
[----:B------:R-:W-:Y:S01]  /*38f0*/  FFMA R51, R51, R11, R24 ;  /* 0x0000000b33337223 */ /* 0x000fe20000000018 */
[----:B------:R-:W-:Y:S02]  /*3900*/  IADD3 R24, P6, R28, UR12, RZ ;  /* 0x0000000c1c187c10 */ /* 0x000fe4000ffde0ff */
[----:B0-----:R-:W-:Y:S02]  /*3910*/  IADD3 R26, P5, R30, R4, RZ ;  /* 0x000000041e1a7210 */ /* 0x001fe40007fbe0ff */
[----:B------:R0:W-:Y:S01]  /*3920*/  @P1 STG.E desc[UR16][R38.64], R51 ;  /* 0x0000003326001986 */ /* 0x0001e2000c101910 */
[----:B------:R-:W-:-:S05]  /*3930*/  IADD3.X R25, R29, UR13, RZ, P6, !PT ;  /* 0x0000000d1d197c10 */ /* 0x000fca000b7fe4ff */
[----:B------:R-:W-:Y:S05]  /*3940*/  @!P3 BRA `(.L_x_82) ;  /* 0x000000000004b947 */ /* 0x000fea0003800000 */
[----:B------:R0:W5:Y:S02]  /*3950*/  LDG.E.LTC128B R167, desc[UR16][R24.64] ;  /* 0x0000001018a77981 */ /* 0x000164000c1e1920 */
.L_x_82:
[----:B------:R-:W-:Y:S05]  /*3960*/  BSYNC B1 ;  /* 0x0000000000017941 */ /* 0x000fea0003800000 */
.L_x_81:
        /* <DEDUP_REMOVED lines=12> */
.L_x_84:
[----:B------:R-:W-:Y:S05]  /*3a30*/  BSYNC B1 ;  /* 0x0000000000017941 */ /* 0x000fea0003800000 */
.L_x_83:
[----:B0----5:R-:W-:Y:S01]  /*3a40*/  FMUL R38, R167, R10 ;  /* 0x0000000aa7267220 */ /* 0x021fe20000400000 */
        /* <DEDUP_REMOVED lines=9> */
.L_x_86:
[----:B------:R-:W-:Y:S05]  /*3ae0*/  BSYNC B1 ;  /* 0x0000000000017941 */ /* 0x000fea0003800000 */
.L_x_85:
[----:B-1----:R-:W-:Y:S01]  /*3af0*/  IADD3 R28, P5, R30, R20, RZ ;  /* 0x000000141e1c7210 */ /* 0x002fe20007fbe0ff */
[----:B-----5:R-:W-:Y:S01]  /*3b00*/  FMUL R21, R167, R10 ;  /* 0x0000000aa7157220 */ /* 0x020fe20000400000 */
        /* <DEDUP_REMOVED lines=11> */
.L_x_88:
[----:B------:R-:W-:Y:S05]  /*3bc0*/  BSYNC B1 ;  /* 0x0000000000017941 */ /* 0x000fea0003800000 */
.L_x_87:
[----:B----45:R-:W-:Y:S01]  /*3bd0*/  FMUL R22, R167, R10 ;  /* 0x0000000aa7167220 */ /* 0x030fe20000400000 */
[----:B------:R-:W-:Y:S01]  /*3be0*/  IMAD.X R39, R23, 0x1, R19, P5 ;  /* 0x0000000117277824 */ /* 0x000fe200028e0613 */
[----:B------:R-:W-:Y:S01]  /*3bf0*/  ISETP.GT.AND P3, PT, R166, RZ, P2 ;  /* 0x000000ffa600720c */ /* 0x000fe20001764270 */
[----:B------:R-:W-:Y:S01]  /*3c00*/  BSSY B1, `(.L_x_89) ;  /* 0x0000008000017945 */ /* 0x000fe20003800000 */
[----:B------:R-:W-:Y:S01]  /*3c10*/  FFMA R55, R55, R11, R22 ;  /* 0x0000000b37377223 */ /* 0x000fe20000000016 */
[----:B------:R-:W-:Y:S02]  /*3c20*/  IADD3 R22, P6, R24, UR12, RZ ;  /* 0x0000000c18167c10 */ /* 0x000fe4000ffde0ff */
[----:B-1----:R-:W-:Y:S02]  /*3c30*/  IADD3 R28, P5, R26, R4, RZ ;  /* 0x000000041a1c7210 */ /* 0x002fe40007fbe0ff */
[----:B------:R1:W-:Y:S01]  /*3c40*/  @P1 STG.E desc[UR16][R38.64], R55 ;  /* 0x0000003726001986 */ /* 0x0003e2000c101910 */
[----:B------:R-:W-:-:S05]  /*3c50*/  IADD3.X R23, R25, UR13, RZ, P6, !PT ;  /* 0x0000000d19177c10 */ /* 0x000fca000b7fe4ff */
[----:B------:R-:W-:Y:S05]  /*3c60*/  @!P3 BRA `(.L_x_90) ;  /* 0x000000000004b947 */ /* 0x000fea0003800000 */
[----:B------:R4:W5:Y:S02]  /*3c70*/  LDG.E.LTC128B R167, desc[UR16][R22.64] ;  /* 0x0000001016a77981 */ /* 0x000964000c1e1920 */
.L_x_90:
[----:B------:R-:W-:Y:S05]  /*3c80*/  BSYNC B1 ;  /* 0x0000000000017941 */ /* 0x000fea0003800000 */
.L_x_89:
        /* <DEDUP_REMOVED lines=12> */
.L_x_92:
[----:B------:R-:W-:Y:S05]  /*3d50*/  BSYNC B1 ;  /* 0x0000000000017941 */ /* 0x000fea0003800000 */
.L_x_91:
[----:B-1---5:R-:W-:Y:S01]  /*3d60*/  FMUL R38, R167, R10 ;  /* 0x0000000aa7267220 */ /* 0x022fe20000400000 */
        /* <DEDUP_REMOVED lines=9> */
.L_x_94:
[----:B------:R-:W-:Y:S05]  /*3e00*/  BSYNC B1 ;  /* 0x0000000000017941 */ /* 0x000fea0003800000 */
.L_x_93:
[----:B0-----:R-:W-:Y:S01]  /*3e10*/  IADD3 R24, P5, R26, R20, RZ ;  /* 0x000000141a187210 */ /* 0x001fe20007fbe0ff */
        /* <DEDUP_REMOVED lines=12> */
.L_x_96:
[----:B------:R-:W-:Y:S05]  /*3ee0*/  BSYNC B1 ;  /* 0x0000000000017941 */ /* 0x000fea0003800000 */
.L_x_95:
[----:B0----5:R-:W-:Y:S01]  /*3ef0*/  FMUL R24, R167, R10 ;  /* 0x0000000aa7187220 */ /* 0x021fe20000400000 */
        /* <DEDUP_REMOVED lines=10> */
.L_x_98:
[----:B------:R-:W-:Y:S05]  /*3fa0*/  BSYNC B1 ;  /* 0x0000000000017941 */ /* 0x000fea0003800000 */
.L_x_97:
        /* <DEDUP_REMOVED lines=12> */
.L_x_100:
[----:B------:R-:W-:Y:S05]  /*4070*/  BSYNC B1 ;  /* 0x0000000000017941 */ /* 0x000fea0003800000 */
.L_x_99:
[----:B0----5:R-:W-:Y:S01]  /*4080*/  FMUL R38, R167, R10 ;  /* 0x0000000aa7267220 */ /* 0x021fe20000400000 */
        /* <DEDUP_REMOVED lines=9> */
.L_x_102:
[----:B------:R-:W-:Y:S05]  /*4120*/  BSYNC B1 ;  /* 0x0000000000017941 */ /* 0x000fea0003800000 */
.L_x_101:
[----:B----4-:R-:W-:Y:S01]  /*4130*/  IADD3 R22, P5, R28, R20, RZ ;  /* 0x000000141c167210 */ /* 0x010fe20007fbe0ff */
        /* <DEDUP_REMOVED lines=12> */
.L_x_104:
[----:B------:R-:W-:Y:S05]  /*4200*/  BSYNC B1 ;  /* 0x0000000000017941 */ /* 0x000fea0003800000 */
.L_x_103:
[----:B----45:R-:W-:Y:S01]  /*4210*/  FMUL R22, R167, R10 ;  /* 0x0000000aa7167220 */ /* 0x030fe20000400000 */
        /* <DEDUP_REMOVED lines=10> */
.L_x_106:
[----:B------:R-:W-:Y:S05]  /*42c0*/  BSYNC B1 ;  /* 0x0000000000017941 */ /* 0x000fea0003800000 */
.L_x_105:
[----:B------:R-:W-:Y:S01]  /*42d0*/  ISETP.GT.AND P1, PT, R5, 0x51, PT ;  /* 0x000000510500780c */ /* 0x000fe20003f24270 */
[----:B------:R-:W-:Y:S02]  /*42e0*/  IMAD.X R29, R27, 0x1, R6, P5 ;  /* 0x000000011b1d7824 */ /* 0x000fe400028e0606 */
[----:B-----5:R-:W-:Y:S01]  /*42f0*/  FMUL R21, R167, R10 ;  /* 0x0000000aa7157220 */ /* 0x020fe20000400000 */
[----:B------:R-:W-:Y:S01]  /*4300*/  BSSY B1, `(.L_x_107) ;  /* 0x0000009000017945 */ /* 0x000fe20003800000 */
[----:B------:R-:W-:Y:S02]  /*4310*/  ISETP.GT.AND P5, PT, R166, RZ, P1 ;  /* 0x000000ffa600720c */ /* 0x000fe40000fa4270 */
[----:B------:R-:W-:Y:S01]  /*4320*/  FFMA R21, R64, R11, R21 ;  /* 0x0000000b40157223 */ /* 0x000fe20000000015 */
[----:B-1----:R-:W-:-:S04]  /*4330*/  IADD3 R36, P6, R34, R4, RZ ;  /* 0x0000000422247210 */ /* 0x002fc80007fde0ff */
[----:B------:R1:W-:Y:S01]  /*4340*/  @P3 STG.E desc[UR16][R28.64], R21 ;  /* 0x000000151c003986 */ /* 0x0003e2000c101910 */
[----:B------:R-:W-:-:S04]  /*4350*/  IADD3 R30, P3, R32, UR12, RZ ;  /* 0x0000000c201e7c10 */ /* 0x000fc8000ff7e0ff */
[----:B------:R-:W-:Y:S01]  /*4360*/  IADD3.X R31, R33, UR13, RZ, P3, !PT ;  /* 0x0000000d211f7c10 */ /* 0x000fe20009ffe4ff */
[----:B------:R-:W-:Y:S08]  /*4370*/  @!P5 BRA `(.L_x_108) ;  /* 0x000000000004d947 */ /* 0x000ff00003800000 */
[----:B------:R0:W5:Y:S02]  /*4380*/  LDG.E.LTC128B R167, desc[UR16][R30.64] ;  /* 0x000000101ea77981 */ /* 0x000164000c1e1920 */
.L_x_108:
[----:B------:R-:W-:Y:S05]  /*4390*/  BSYNC B1 ;  /* 0x0000000000017941 */ /* 0x000fea0003800000 */
.L_x_107:
        /* <DEDUP_REMOVED lines=10> */
.L_x_110:
[----:B------:R-:W-:Y:S05]  /*4440*/  BSYNC B1 ;  /* 0x0000000000017941 */ /* 0x000fea0003800000 */
.L_x_109:
[----:B0-----:R-:W-:Y:S01]  /*4450*/  IADD3 R24, P5, R26, R20, RZ ;  /* 0x000000141a187210 */ /* 0x001fe20007fbe0ff */
[----:B-1---5:R-:W-:Y:S01]  /*4460*/  FMUL R21, R167, R10 ;  /* 0x0000000aa7157220 */ /* 0x022fe20000400000 */
        /* <DEDUP_REMOVED lines=11> */
.L_x_112:
[----:B------:R-:W-:Y:S05]  /*4520*/  BSYNC B1 ;  /* 0x0000000000017941 */ /* 0x000fea0003800000 */
.L_x_111:
[----:B0----5:R-:W-:Y:S01]  /*4530*/  FMUL R24, R167, R10 ;  /* 0x0000000aa7187220 */ /* 0x021fe20000400000 */
        /* <DEDUP_REMOVED lines=10> */
.L_x_114:
[----:B------:R-:W-:Y:S05]  /*45e0*/  BSYNC B1 ;  /* 0x0000000000017941 */ /* 0x000fea0003800000 */
.L_x_113:
        /* <DEDUP_REMOVED lines=12> */
.L_x_116:
[----:B------:R-:W-:Y:S05]  /*46b0*/  BSYNC B1 ;  /* 0x0000000000017941 */ /* 0x000fea0003800000 */
.L_x_115:
        /* <DEDUP_REMOVED lines=10> */
.L_x_118:
[----:B------:R-:W-:Y:S05]  /*4760*/  BSYNC B1 ;  /* 0x0000000000017941 */ /* 0x000fea0003800000 */
.L_x_117:
        /* <DEDUP_REMOVED lines=13> */
.L_x_120:
[----:B------:R-:W-:Y:S05]  /*4840*/  BSYNC B1 ;  /* 0x0000000000017941 */ /* 0x000fea0003800000 */
.L_x_119:
        /* <DEDUP_REMOVED lines=11> */
.L_x_122:
[----:B------:R-:W-:Y:S05]  /*4900*/  BSYNC B1 ;  /* 0x0000000000017941 */ /* 0x000fea0003800000 */
.L_x_121:
        /* <DEDUP_REMOVED lines=12> */
.L_x_124:
[----:B------:R-:W-:Y:S05]  /*49d0*/  BSYNC B1 ;  /* 0x0000000000017941 */ /* 0x000fea0003800000 */
.L_x_123:
        /* <DEDUP_REMOVED lines=10> */
.L_x_126:
[----:B------:R-:W-:Y:S05]  /*4a80*/  BSYNC B1 ;  /* 0x0000000000017941 */ /* 0x000fea0003800000 */
.L_x_125:
        /* <DEDUP_REMOVED lines=13> */
.L_x_128:
[----:B------:R-:W-:Y:S05]  /*4b60*/  BSYNC B1 ;  /* 0x0000000000017941 */ /* 0x000fea0003800000 */
.L_x_127:
[----:B-1---5:R-:W-:Y:S01]  /*4b70*/  FMUL R24, R167, R10 ;  /* 0x0000000aa7187220 */ /* 0x022fe20000400000 */
        /* <DEDUP_REMOVED lines=10> */
.L_x_130:
[----:B------:R-:W-:Y:S05]  /*4c20*/  BSYNC B1 ;  /* 0x0000000000017941 */ /* 0x000fea0003800000 */
.L_x_129:
        /* <DEDUP_REMOVED lines=12> */
.L_x_132:
[----:B------:R-:W-:Y:S05]  /*4cf0*/  BSYNC B1 ;  /* 0x0000000000017941 */ /* 0x000fea0003800000 */
.L_x_131:
        /* <DEDUP_REMOVED lines=10> */
.L_x_134:
[----:B------:R-:W-:Y:S05]  /*4da0*/  BSYNC B1 ;  /* 0x0000000000017941 */ /* 0x000fea0003800000 */
.L_x_133:
        /* <DEDUP_REMOVED lines=13> */
.L_x_136:
[----:B------:R-:W-:Y:S05]  /*4e80*/  BSYNC B1 ;  /* 0x0000000000017941 */ /* 0x000fea0003800000 */
.L_x_135:
        /* <DEDUP_REMOVED lines=11> */
.L_x_138:
[----:B------:R-:W-:Y:S05]  /*4f40*/  BSYNC B1 ;  /* 0x0000000000017941 */ /* 0x000fea0003800000 */
.L_x_137:
        /* <DEDUP_REMOVED lines=12> */
.L_x_140:
[----:B------:R-:W-:Y:S05]  /*5010*/  BSYNC B1 ;  /* 0x0000000000017941 */ /* 0x000fea0003800000 */
.L_x_139:
        /* <DEDUP_REMOVED lines=10> */
.L_x_142:
[----:B------:R-:W-:Y:S05]  /*50c0*/  BSYNC B1 ;  /* 0x0000000000017941 */ /* 0x000fea0003800000 */
.L_x_141:
        /* <DEDUP_REMOVED lines=13> */
.L_x_144:
[----:B------:R-:W-:Y:S05]  /*51a0*/  BSYNC B1 ;  /* 0x0000000000017941 */ /* 0x000fea0003800000 */
.L_x_143:
        /* <DEDUP_REMOVED lines=11> */
.L_x_146:
[----:B------:R-:W-:Y:S05]  /*5260*/  BSYNC B1 ;  /* 0x0000000000017941 */ /* 0x000fea0003800000 */
.L_x_145:
        /* <DEDUP_REMOVED lines=12> */
.L_x_148:
[----:B------:R-:W-:Y:S05]  /*5330*/  BSYNC B1 ;  /* 0x0000000000017941 */ /* 0x000fea0003800000 */
.L_x_147:
        /* <DEDUP_REMOVED lines=10> */
.L_x_150:
[----:B------:R-:W-:Y:S05]  /*53e0*/  BSYNC B1 ;  /* 0x0000000000017941 */ /* 0x000fea0003800000 */
.L_x_149:
        /* <DEDUP_REMOVED lines=13> */
.L_x_152:
[----:B------:R-:W-:Y:S05]  /*54c0*/  BSYNC B1 ;  /* 0x0000000000017941 */ /* 0x000fea0003800000 */
.L_x_151:
        /* <DEDUP_REMOVED lines=11> */
.L_x_154:
[----:B------:R-:W-:Y:S05]  /*5580*/  BSYNC B1 ;  /* 0x0000000000017941 */ /* 0x000fea0003800000 */
.L_x_153:
        /* <DEDUP_REMOVED lines=12> */
.L_x_156:
[----:B------:R-:W-:Y:S05]  /*5650*/  BSYNC B1 ;  /* 0x0000000000017941 */ /* 0x000fea0003800000 */
.L_x_155:
        /* <DEDUP_REMOVED lines=10> */
.L_x_158:
[----:B------:R-:W-:Y:S05]  /*5700*/  BSYNC B1 ;  /* 0x0000000000017941 */ /* 0x000fea0003800000 */
.L_x_157:
        /* <DEDUP_REMOVED lines=13> */
.L_x_160:
[----:B------:R-:W-:Y:S05]  /*57e0*/  BSYNC B1 ;  /* 0x0000000000017941 */ /* 0x000fea0003800000 */
.L_x_159:
        /* <DEDUP_REMOVED lines=11> */
.L_x_162:
[----:B------:R-:W-:Y:S05]  /*58a0*/  BSYNC B1 ;  /* 0x0000000000017941 */ /* 0x000fea0003800000 */
.L_x_161:
        /* <DEDUP_REMOVED lines=12> */
.L_x_164:
[----:B------:R-:W-:Y:S05]  /*5970*/  BSYNC B1 ;  /* 0x0000000000017941 */ /* 0x000fea0003800000 */
.L_x_163:
        /* <DEDUP_REMOVED lines=10> */
.L_x_166:
[----:B------:R-:W-:Y:S05]  /*5a20*/  BSYNC B1 ;  /* 0x0000000000017941 */ /* 0x000fea0003800000 */
.L_x_165:
        /* <DEDUP_REMOVED lines=13> */
.L_x_168:
[----:B------:R-:W-:Y:S05]  /*5b00*/  BSYNC B1 ;  /* 0x0000000000017941 */ /* 0x000fea0003800000 */
.L_x_167:
        /* <DEDUP_REMOVED lines=11> */
.L_x_170:
[----:B------:R-:W-:Y:S05]  /*5bc0*/  BSYNC B1 ;  /* 0x0000000000017941 */ /* 0x000fea0003800000 */
.L_x_169:
        /* <DEDUP_REMOVED lines=12> */
.L_x_172:
[----:B------:R-:W-:Y:S05]  /*5c90*/  BSYNC B1 ;  /* 0x0000000000017941 */ /* 0x000fea0003800000 */
.L_x_171:
        /* <DEDUP_REMOVED lines=10> */
.L_x_174:
[----:B------:R-:W-:Y:S05]  /*5d40*/  BSYNC B1 ;  /* 0x0000000000017941 */ /* 0x000fea0003800000 */
.L_x_173:
        /* <DEDUP_REMOVED lines=13> */
.L_x_176:
[----:B------:R-:W-:Y:S05]  /*5e20*/  BSYNC B1 ;  /* 0x0000000000017941 */ /* 0x000fea0003800000 */
.L_x_175:
        /* <DEDUP_REMOVED lines=11> */
.L_x_178:
[----:B------:R-:W-:Y:S05]  /*5ee0*/  BSYNC B1 ;  /* 0x0000000000017941 */ /* 0x000fea0003800000 */
.L_x_177:
        /* <DEDUP_REMOVED lines=12> */
.L_x_180:
[----:B------:R-:W-:Y:S05]  /*5fb0*/  BSYNC B1 ;  /* 0x0000000000017941 */ /* 0x000fea0003800000 */
.L_x_179:
        /* <DEDUP_REMOVED lines=10> */
.L_x_182:
[----:B------:R-:W-:Y:S05]  /*6060*/  BSYNC B1 ;  /* 0x0000000000017941 */ /* 0x000fea0003800000 */
.L_x_181:
        /* <DEDUP_REMOVED lines=13> */
.L_x_184:
[----:B------:R-:W-:Y:S05]  /*6140*/  BSYNC B1 ;  /* 0x0000000000017941 */ /* 0x000fea0003800000 */
.L_x_183:
        /* <DEDUP_REMOVED lines=11> */
.L_x_186:
[----:B------:R-:W-:Y:S05]  /*6200*/  BSYNC B1 ;  /* 0x0000000000017941 */ /* 0x000fea0003800000 */
.L_x_185:
        /* <DEDUP_REMOVED lines=12> */
.L_x_188:
[----:B------:R-:W-:Y:S05]  /*62d0*/  BSYNC B1 ;  /* 0x0000000000017941 */ /* 0x000fea0003800000 */
.L_x_187:
        /* <DEDUP_REMOVED lines=10> */
.L_x_190:
[----:B------:R-:W-:Y:S05]  /*6380*/  BSYNC B1 ;  /* 0x0000000000017941 */ /* 0x000fea0003800000 */
.L_x_189:
        /* <DEDUP_REMOVED lines=13> */
.L_x_192:
[----:B------:R-:W-:Y:S05]  /*6460*/  BSYNC B1 ;  /* 0x0000000000017941 */ /* 0x000fea0003800000 */
.L_x_191:
        /* <DEDUP_REMOVED lines=11> */
.L_x_194:
[----:B------:R-:W-:Y:S05]  /*6520*/  BSYNC B1 ;  /* 0x0000000000017941 */ /* 0x000fea0003800000 */
.L_x_193:
        /* <DEDUP_REMOVED lines=12> */
.L_x_196:
[----:B------:R-:W-:Y:S05]  /*65f0*/  BSYNC B1 ;  /* 0x0000000000017941 */ /* 0x000fea0003800000 */
.L_x_195:
        /* <DEDUP_REMOVED lines=10> */
.L_x_198:
[----:B------:R-:W-:Y:S05]  /*66a0*/  BSYNC B1 ;  /* 0x0000000000017941 */ /* 0x000fea0003800000 */
.L_x_197:
        /* <DEDUP_REMOVED lines=13> */
.L_x_200:
[----:B------:R-:W-:Y:S05]  /*6780*/  BSYNC B1 ;  /* 0x0000000000017941 */ /* 0x000fea0003800000 */
.L_x_199:
        /* <DEDUP_REMOVED lines=11> */
.L_x_202:
[----:B------:R-:W-:Y:S05]  /*6840*/  BSYNC B1 ;  /* 0x0000000000017941 */ /* 0x000fea0003800000 */
.L_x_201:
        /* <DEDUP_REMOVED lines=12> */
.L_x_204:
[----:B------:R-:W-:Y:S05]  /*6910*/  BSYNC B1 ;  /* 0x0000000000017941 */ /* 0x000fea0003800000 */
.L_x_203:
        /* <DEDUP_REMOVED lines=10> */
.L_x_206:
[----:B------:R-:W-:Y:S05]  /*69c0*/  BSYNC B1 ;  /* 0x0000000000017941 */ /* 0x000fea0003800000 */
.L_x_205:
        /* <DEDUP_REMOVED lines=13> */
.L_x_208:
[----:B------:R-:W-:Y:S05]  /*6aa0*/  BSYNC B1 ;  /* 0x0000000000017941 */ /* 0x000fea0003800000 */
.L_x_207:
        /* <DEDUP_REMOVED lines=11> */
.L_x_210:
[----:B------:R-:W-:Y:S05]  /*6b60*/  BSYNC B1 ;  /* 0x0000000000017941 */ /* 0x000fea0003800000 */
.L_x_209:
        /* <DEDUP_REMOVED lines=12> */
.L_x_212:
[----:B------:R-:W-:Y:S05]  /*6c30*/  BSYNC B1 ;  /* 0x0000000000017941 */ /* 0x000fea0003800000 */
.L_x_211:
        /* <DEDUP_REMOVED lines=10> */
.L_x_214:
[----:B------:R-:W-:Y:S05]  /*6ce0*/  BSYNC B1 ;  /* 0x0000000000017941 */ /* 0x000fea0003800000 */
.L_x_213:
        /* <DEDUP_REMOVED lines=13> */
.L_x_216:
[----:B------:R-:W-:Y:S05]  /*6dc0*/  BSYNC B1 ;  /* 0x0000000000017941 */ /* 0x000fea0003800000 */
.L_x_215:
        /* <DEDUP_REMOVED lines=11> */
.L_x_218:
[----:B------:R-:W-:Y:S05]  /*6e80*/  BSYNC B1 ;  /* 0x0000000000017941 */ /* 0x000fea0003800000 */
.L_x_217:
        /* <DEDUP_REMOVED lines=12> */
.L_x_220:
[----:B------:R-:W-:Y:S05]  /*6f50*/  BSYNC B1 ;  /* 0x0000000000017941 */ /* 0x000fea0003800000 */
.L_x_219:
        /* <DEDUP_REMOVED lines=10> */
.L_x_222:
[----:B------:R-:W-:Y:S05]  /*7000*/  BSYNC B1 ;  /* 0x0000000000017941 */ /* 0x000fea0003800000 */
.L_x_221:
        /* <DEDUP_REMOVED lines=13> */
.L_x_224:
[----:B------:R-:W-:Y:S05]  /*70e0*/  BSYNC B1 ;  /* 0x0000000000017941 */ /* 0x000fea0003800000 */
.L_x_223:
        /* <DEDUP_REMOVED lines=11> */
.L_x_226:
[----:B------:R-:W-:Y:S05]  /*71a0*/  BSYNC B1 ;  /* 0x0000000000017941 */ /* 0x000fea0003800000 */
.L_x_225:
        /* <DEDUP_REMOVED lines=12> */
.L_x_228:
[----:B------:R-:W-:Y:S05]  /*7270*/  BSYNC B1 ;  /* 0x0000000000017941 */ /* 0x000fea0003800000 */
.L_x_227:
        /* <DEDUP_REMOVED lines=10> */
.L_x_230:
[----:B------:R-:W-:Y:S05]  /*7320*/  BSYNC B1 ;  /* 0x0000000000017941 */ /* 0x000fea0003800000 */
.L_x_229:
        /* <DEDUP_REMOVED lines=13> */
.L_x_232:
[----:B------:R-:W-:Y:S05]  /*7400*/  BSYNC B1 ;  /* 0x0000000000017941 */ /* 0x000fea0003800000 */
.L_x_231:
        /* <DEDUP_REMOVED lines=11> */
.L_x_234:
[----:B------:R-:W-:Y:S05]  /*74c0*/  BSYNC B1 ;  /* 0x0000000000017941 */ /* 0x000fea0003800000 */
.L_x_233:
        /* <DEDUP_REMOVED lines=12> */
.L_x_236:
[----:B------:R-:W-:Y:S05]  /*7590*/  BSYNC B1 ;  /* 0x0000000000017941 */ /* 0x000fea0003800000 */
.L_x_235:
        /* <DEDUP_REMOVED lines=10> */
.L_x_238:
[----:B------:R-:W-:Y:S05]  /*7640*/  BSYNC B1 ;  /* 0x0000000000017941 */ /* 0x000fea0003800000 */
.L_x_237:
        /* <DEDUP_REMOVED lines=13> */
.L_x_240:
[----:B------:R-:W-:Y:S05]  /*7720*/  BSYNC B1 ;  /* 0x0000000000017941 */ /* 0x000fea0003800000 */
.L_x_239:
        /* <DEDUP_REMOVED lines=11> */
.L_x_242:
[----:B------:R-:W-:Y:S05]  /*77e0*/  BSYNC B1 ;  /* 0x0000000000017941 */ /* 0x000fea0003800000 */
.L_x_241:
        /* <DEDUP_REMOVED lines=12> */
.L_x_244:
[----:B------:R-:W-:Y:S05]  /*78b0*/  BSYNC B1 ;  /* 0x0000000000017941 */ /* 0x000fea0003800000 */
.L_x_243:
        /* <DEDUP_REMOVED lines=10> */
.L_x_246:
[----:B------:R-:W-:Y:S05]  /*7960*/  BSYNC B1 ;  /* 0x0000000000017941 */ /* 0x000fea0003800000 */
.L_x_245:
        /* <DEDUP_REMOVED lines=13> */
.L_x_248:
[----:B------:R-:W-:Y:S05]  /*7a40*/  BSYNC B1 ;  /* 0x0000000000017941 */ /* 0x000fea0003800000 */
.L_x_247:
        /* <DEDUP_REMOVED lines=11> */
.L_x_250:
[----:B------:R-:W-:Y:S05]  /*7b00*/  BSYNC B1 ;  /* 0x0000000000017941 */ /* 0x000fea0003800000 */
.L_x_249:
        /* <DEDUP_REMOVED lines=12> */
.L_x_252:
[----:B------:R-:W-:Y:S05]  /*7bd0*/  BSYNC B1 ;  /* 0x0000000000017941 */ /* 0x000fea0003800000 */
.L_x_251:
        /* <DEDUP_REMOVED lines=10> */
.L_x_254:
[----:B------:R-:W-:Y:S05]  /*7c80*/  BSYNC B1 ;  /* 0x0000000000017941 */ /* 0x000fea0003800000 */
.L_x_253:
        /* <DEDUP_REMOVED lines=13> */
.L_x_256:
[----:B------:R-:W-:Y:S05]  /*7d60*/  BSYNC B1 ;  /* 0x0000000000017941 */ /* 0x000fea0003800000 */
.L_x_255:
        /* <DEDUP_REMOVED lines=11> */
.L_x_258:
[----:B------:R-:W-:Y:S05]  /*7e20*/  BSYNC B1 ;  /* 0x0000000000017941 */ /* 0x000fea0003800000 */
.L_x_257:
        /* <DEDUP_REMOVED lines=12> */
.L_x_260:
[----:B------:R-:W-:Y:S05]  /*7ef0*/  BSYNC B1 ;  /* 0x0000000000017941 */ /* 0x000fea0003800000 */
.L_x_259:
        /* <DEDUP_REMOVED lines=10> */
.L_x_262:
[----:B------:R-:W-:Y:S05]  /*7fa0*/  BSYNC B1 ;  /* 0x0000000000017941 */ /* 0x000fea0003800000 */
.L_x_261:
        /* <DEDUP_REMOVED lines=13> */
.L_x_264:
[----:B------:R-:W-:Y:S05]  /*8080*/  BSYNC B1 ;  /* 0x0000000000017941 */ /* 0x000fea0003800000 */
.L_x_263:
        /* <DEDUP_REMOVED lines=11> */
.L_x_266:
[----:B------:R-:W-:Y:S05]  /*8140*/  BSYNC B1 ;  /* 0x0000000000017941 */ /* 0x000fea0003800000 */
.L_x_265:
[----:B------:R-:W-:Y:S01]  /*8150*/  ISETP.GT.AND P2, PT, R5, 0xf1, PT ;  /* 0x000000f10500780c */ /* 0x000fe20003f44270 */
[----:B-----5:R-:W-:Y:S01]  /*8160*/  FMUL R21, R167, R10 ;  /* 0x0000000aa7157220 */ /* 0x020fe20000400000 */
[----:B------:R-:W-:Y:S01]  /*8170*/  IMAD.X R29, R27, 0x1, R6, P5 ;  /* 0x000000011b1d7824 */ /* 0x000fe200028e0606 */
[----:B------:R-:W-:Y:S01]  /*8180*/  BSSY B1, `(.L_x_267) ;  /* 0x0000009000017945 */ /* 0x000fe20003800000 */
[----:B------:R-:W-:Y:S01]  /*8190*/  ISETP.GT.AND P1, PT, R166, RZ, P2 ;  /* 0x000000ffa600720c */ /* 0x000fe20001724270 */
[----:B------:R-:W-:Y:S01]  /*81a0*/  FFMA R21, R144, R11, R21 ;  /* 0x0000000b90157223 */ /* 0x000fe20000000015 */
[----:B------:R-:W-:-:S04]  /*81b0*/  IADD3 R36, P5, R34, R4, RZ ;  /* 0x0000000422247210 */ /* 0x000fc80007fbe0ff */
[----:B------:R0:W-:Y:S01]  /*81c0*/  @P6 STG.E desc[UR16][R28.64], R21 ;  /* 0x000000151c006986 */ /* 0x0001e2000c101910 */
[----:B------:R-:W-:-:S04]  /*81d0*/  IADD3 R30, P6, R32, UR12, RZ ;  /* 0x0000000c201e7c10 */ /* 0x000fc8000ffde0ff */
[----:B------:R-:W-:Y:S02]  /*81e0*/  IADD3.X R31, R33, UR13, RZ, P6, !PT ;  /* 0x0000000d211f7c10 */ /* 0x000fe4000b7fe4ff */
[----:B------:R-:W-:Y:S07]  /*81f0*/  @!P1 BRA `(.L_x_268) ;  /* 0x0000000000049947 */ /* 0x000fee0003800000 */
[----:B------:R0:W5:Y:S02]  /*8200*/  LDG.E.LTC128B R167, desc[UR16][R30.64] ;  /* 0x000000101ea77981 */ /* 0x000164000c1e1920 */
.L_x_268:
[----:B------:R-:W-:Y:S05]  /*8210*/  BSYNC B1 ;  /* 0x0000000000017941 */ /* 0x000fea0003800000 */
.L_x_267:
        /* <DEDUP_REMOVED lines=10> */
.L_x_270:
[----:B------:R-:W-:Y:S05]  /*82c0*/  BSYNC B1 ;  /* 0x0000000000017941 */ /* 0x000fea0003800000 */
.L_x_269:
        /* <DEDUP_REMOVED lines=13> */
.L_x_272:
[----:B------:R-:W-:Y:S05]  /*83a0*/  BSYNC B1 ;  /* 0x0000000000017941 */ /* 0x000fea0003800000 */
.L_x_271:
[----:B-1---5:R-:W-:Y:S01]  /*83b0*/  FMUL R24, R167, R10 ;  /* 0x0000000aa7187220 */ /* 0x022fe20000400000 */
[----:B------:R-:W-:Y:S01]  /*83c0*/  IMAD.X R39, R35, 0x1, R19, P5 ;  /* 0x0000000123277824 */ /* 0x000fe200028e0613 */
[----:B------:R-:W-:Y:S01]  /*83d0*/  ISETP.GT.AND P6, PT, R166, RZ, P1 ;  /* 0x000000ffa600720c */ /* 0x000fe20000fc4270 */
[----:B------:R-:W-:Y:S01]  /*83e0*/  BSSY B1, `(.L_x_273) ;  /* 0x0000008000017945 */ /* 0x000fe20003800000 */
[----:B------:R-:W-:Y:S01]  /*83f0*/  FFMA R147, R147, R11, R24 ;  /* 0x0000000b93937223 */ /* 0x000fe20000000018 */
[----:B0-----:R-:W-:-:S04]  /*8400*/  IADD3 R26, P3, R28, R4, RZ ;  /* 0x000000041c1a7210 */ /* 0x001fc80007f7e0ff */
[----:B------:R0:W-:Y:S06]  /*8410*/  @P2 STG.E desc[UR16][R38.64], R147 ;  /* 0x0000009326002986 */ /* 0x0001ec000c101910 */
[----:B------:R-:W-:Y:S05]  /*8420*/  @!P6 BRA `(.L_x_274) ;  /* 0x00000000000ce947 */ /* 0x000fea0003800000 */
[----:B------:R-:W-:-:S04]  /*8430*/  IADD3 R24, P2, R22, UR12, RZ ;  /* 0x0000000c16187c10 */ /* 0x000fc8000ff5e0ff */
[----:B------:R-:W-:-:S05]  /*8440*/  IADD3.X R25, R23, UR13, RZ, P2, !PT ;  /* 0x0000000d17197c10 */ /* 0x000fca00097fe4ff */
[----:B------:R1:W5:Y:S04]  /*8450*/  LDG.E.LTC128B R167, desc[UR16][R24.64] ;  /* 0x0000001018a77981 */ /* 0x000368000c1e1920 */
.L_x_274:
[----:B------:R-:W-:Y:S05]  /*8460*/  BSYNC B1 ;  /* 0x0000000000017941 */ /* 0x000fea0003800000 */
.L_x_273:
[----:B------:R-:W-:Y:S01]  /*8470*/  ISETP.GT.AND P2, PT, R5, 0xf9, PT ;  /* 0x000000f90500780c */ /* 0x000fe20003f44270 */
[----:B-----5:R-:W-:Y:S01]  /*8480*/  FMUL R21, R167, R10 ;  /* 0x0000000aa7157220 */ /* 0x020fe20000400000 */
[----:B------:R-:W-:Y:S01]  /*8490*/  IMAD.X R27, R29, 0x1, R6, P3 ;  /* 0x000000011d1b7824 */ /* 0x000fe200018e0606 */
[----:B-1----:R-:W-:Y:S01]  /*84a0*/  IADD3 R24, P3, R36, R4, RZ ;  /* 0x0000000424187210 */ /* 0x002fe20007f7e0ff */
[----:B------:R-:W-:Y:S01]  /*84b0*/  BSSY B1, `(.L_x_275) ;  /* 0x0000008000017945 */ /* 0x000fe20003800000 */
[----:B------:R-:W-:Y:S01]  /*84c0*/  ISETP.GT.AND P5, PT, R166, RZ, P2 ;  /* 0x000000ffa600720c */ /* 0x000fe200017a4270 */
[----:B------:R-:W-:-:S05]  /*84d0*/  FFMA R21, R148, R11, R21 ;  /* 0x0000000b94157223 */ /* 0x000fca0000000015 */
[----:B------:R1:W-:Y:S01]  /*84e0*/  @P6 STG.E desc[UR16][R26.64], R21 ;  /* 0x000000151a006986 */ /* 0x0003e2000c101910 */
[----:B------:R-:W-:-:S04]  /*84f0*/  IADD3 R4, P6, R30, UR12, RZ ;  /* 0x0000000c1e047c10 */ /* 0x000fc8000ffde0ff */
[----:B------:R-:W-:Y:S02]  /*8500*/  IADD3.X R5, R31, UR13, RZ, P6, !PT ;  /* 0x0000000d1f057c10 */ /* 0x000fe4000b7fe4ff */
[----:B------:R-:W-:Y:S07]  /*8510*/  @!P5 BRA `(.L_x_276) ;  /* 0x000000000004d947 */ /* 0x000fee0003800000 */
[----:B------:R0:W5:Y:S02]  /*8520*/  LDG.E.LTC128B R167, desc[UR16][R4.64] ;  /* 0x0000001004a77981 */ /* 0x000164000c1e1920 */
.L_x_276:
[----:B------:R-:W-:Y:S05]  /*8530*/  BSYNC B1 ;  /* 0x0000000000017941 */ /* 0x000fea0003800000 */
.L_x_275:
[----:B0----5:R-:W-:Y:S01]  /*8540*/  FMUL R4, R167, R10 ;  /* 0x0000000aa7047220 */ /* 0x021fe20000400000 */
[----:B------:R-:W-:Y:S01]  /*8550*/  IMAD.X R25, R37, 0x1, R6, P3 ;  /* 0x0000000125197824 */ /* 0x000fe200018e0606 */
[----:B------:R-:W-:Y:S01]  /*8560*/  ISETP.GT.AND P1, PT, R166, 0x8, P1 ;  /* 0x00000008a600780c */ /* 0x000fe20000f24270 */
        /* <DEDUP_REMOVED lines=8> */
.L_x_278:
[----:B------:R-:W-:Y:S05]  /*85f0*/  BSYNC B1 ;  /* 0x0000000000017941 */ /* 0x000fea0003800000 */
.L_x_277:
[----:B------:R-:W-:Y:S01]  /*8600*/  ISETP.GT.AND P2, PT, R166, 0x8, P2 ;  /* 0x00000008a600780c */ /* 0x000fe20001744270 */
[----:B-1---5:R-:W-:Y:S01]  /*8610*/  FMUL R5, R167, R10 ;  /* 0x0000000aa7057220 */ /* 0x022fe20000400000 */
[----:B------:R-:W-:Y:S01]  /*8620*/  IMAD.X R27, R29, 0x1, R19, P6 ;  /* 0x000000011d1b7824 */ /* 0x000fe200030e0613 */
[----:B------:R-:W-:Y:S02]  /*8630*/  BSSY B1, `(.L_x_279) ;  /* 0x0000007000017945 */ /* 0x000fe40003800000 */
[----:B------:R-:W-:-:S05]  /*8640*/  FFMA R21, R150, R11, R5 ;  /* 0x0000000b96157223 */ /* 0x000fca0000000005 */
[----:B------:R1:W-:Y:S01]  /*8650*/  @P1 STG.E desc[UR16][R26.64], R21 ;  /* 0x000000151a001986 */ /* 0x0003e2000c101910 */
[----:B------:R-:W-:-:S04]  /*8660*/  IADD3 R4, P1, R30, UR10, RZ ;  /* 0x0000000a1e047c10 */ /* 0x000fc8000ff3e0ff */
[----:B------:R-:W-:Y:S01]  /*8670*/  IADD3.X R5, R31, UR11, RZ, P1, !PT ;  /* 0x0000000b1f057c10 */ /* 0x000fe20008ffe4ff */
[----:B------:R-:W-:Y:S08]  /*8680*/  @!P2 BRA `(.L_x_280) ;  /* 0x000000000004a947 */ /* 0x000ff00003800000 */
[----:B------:R0:W5:Y:S02]  /*8690*/  LDG.E.LTC128B R167, desc[UR16][R4.64] ;  /* 0x0000001004a77981 */ /* 0x000164000c1e1920 */
.L_x_280:
[----:B------:R-:W-:Y:S05]  /*86a0*/  BSYNC B1 ;  /* 0x0000000000017941 */ /* 0x000fea0003800000 */
.L_x_279:
[----:B------:R-:W-:Y:S05]  /*86b0*/  @!P2 BRA `(.L_x_281) ;  /* 0x0000002c0024a947 */ /* 0x000fea0003800000 */
[----:B------:R-:W-:Y:S01]  /*86c0*/  IADD3 R20, P1, R36, R20, RZ ;  /* 0x0000001424147210 */ /* 0x000fe20007f3e0ff */
[----:B0----5:R-:W-:-:S04]  /*86d0*/  FMUL R4, R167, R10 ;  /* 0x0000000aa7047220 */ /* 0x021fc80000400000 */
[----:B-1----:R-:W-:Y:S02]  /*86e0*/  IMAD.X R21, R37, 0x1, R19, P1 ;  /* 0x0000000125157824 */ /* 0x002fe400008e0613 */
[----:B------:R-:W-:-:S05]  /*86f0*/  FFMA R151, R151, R11, R4 ;  /* 0x0000000b97977223 */ /* 0x000fca0000000004 */
[----:B------:R0:W-:Y:S01]  /*8700*/  STG.E desc[UR16][R20.64], R151 ;  /* 0x0000009714007986 */ /* 0x0001e2000c101910 */
[----:B------:R-:W-:Y:S05]  /*8710*/  BRA `(.L_x_281) ;  /* 0x0000002c000c7947 */ /* 0x000fea0003800000 */
.L_x_30:
[----:B------:R-:W-:Y:S01]  /*8720*/  ISETP.GT.AND P2, PT, R5, 0x1, PT ;  /* 0x000000010500780c */ /* 0x000fe20003f44270 */
[----:B------:R-:W-:Y:S01]  /*8730*/  ULDC.64 UR10, c[0x0][0x6c0] ;  /* 0x0001b000000a7ab9 */ /* 0x000fe20000000a00 */
[----:B------:R-:W-:Y:S01]  /*8740*/  ISETP.GT.AND P1, PT, R166, 0x8, P1 ;  /* 0x00000008a600780c */ /* 0x000fe20000f24270 */
[-C--:B--2---:R-:W-:Y:S01]  /*8750*/  FMUL R19, R24, R11.reuse ;  /* 0x0000000b18137220 */ /* 0x084fe20000400000 */
[----:B------:R-:W-:Y:S01]  /*8760*/  LEA R22, P6, R168, UR10, 0x2 ;  /* 0x0000000aa8167c11 */ /* 0x000fe2000f8c10ff */
[-C--:B------:R-:W-:Y:S01]  /*8770*/  FMUL R155, R25, R11.reuse ;  /* 0x0000000b199b7220 */ /* 0x080fe20000400000 */
[----:B------:R-:W-:Y:S01]  /*8780*/  ISETP.GT.AND P3, PT, R166, RZ, P2 ;  /* 0x000000ffa600720c */ /* 0x000fe20001764270 */
[----:B------:R-:W-:Y:S01]  /*8790*/  IMAD.SHL.U32 R6, R20, 0x20, RZ ;  /* 0x0000002014067824 */ /* 0x000fe200078e00ff */
[----:B------:R-:W-:Y:S01]  /*87a0*/  LEA.HI.X R23, R168, UR11, R173, 0x2, P6 ;  /* 0x0000000ba8177c11 */ /* 0x000fe2000b0f14ad */
[-C--:B------:R-:W-:Y:S01]  /*87b0*/  FMUL R157, R26, R11.reuse ;  /* 0x0000000b1a9d7220 */ /* 0x080fe20000400000 */
[-C--:B------:R-:W-:Y:S01]  /*87c0*/  LEA R152, P6, R20, R22.reuse, 0x2 ;  /* 0x0000001614987211 */ /* 0x080fe200078c10ff */
[----:B------:R-:W-:Y:S01]  /*87d0*/  FMUL R159, R27, R11 ;  /* 0x0000000b1b9f7220 */ /* 0x000fe20000400000 */
[----:B------:R-:W-:Y:S01]  /*87e0*/  ISETP.GT.AND P2, PT, R166, 0x8, P2 ;  /* 0x00000008a600780c */ /* 0x000fe20001744270 */
[----:B------:R-:W-:Y:S01]  /*87f0*/  @P5 STG.E desc[UR16][R22.64], R19 ;  /* 0x0000001316005986 */ /* 0x000fe2000c101910 */
[C-C-:B------:R-:W-:Y:S01]  /*8800*/  LEA.HI.X R153, R20.reuse, R23, R21.reuse, 0x2, P6 ;  /* 0x0000001714997211 */ /* 0x140fe200030f1415 */
[----:B------:R-:W-:Y:S01]  /*8810*/  FMUL R33, R33, R11 ;  /* 0x0000000b21217220 */ /* 0x000fe20000400000 */
[----:B------:R-:W-:Y:S01]  /*8820*/  SHF.L.U64.HI R4, R20, 0x5, R21 ;  /* 0x0000000514047819 */ /* 0x000fe20000010215 */
[----:B------:R-:W-:Y:S01]  /*8830*/  @P1 IMAD.MOV.U32 R20, RZ, RZ, R22 ;  /* 0x000000ffff141224 */ /* 0x000fe200078e0016 */
[----:B------:R-:W-:Y:S01]  /*8840*/  IADD3 R24, P5, R6, R22, RZ ;  /* 0x0000001606187210 */ /* 0x000fe20007fbe0ff */
[----:B------:R0:W-:Y:S01]  /*8850*/  @P3 STG.E desc[UR16][R152.64], R155 ;  /* 0x0000009b98003986 */ /* 0x0001e2000c101910 */
[----:B------:R-:W-:Y:S01]  /*8860*/  ISETP.GT.AND P3, PT, R5, 0x8, PT ;  /* 0x000000080500780c */ /* 0x000fe20003f64270 */
[----:B------:R-:W-:-:S02]  /*8870*/  @P1 IMAD.MOV.U32 R21, RZ, RZ, R23 ;  /* 0x000000ffff151224 */ /* 0x000fc400078e0017 */
[-C--:B------:R-:W-:Y:S01]  /*8880*/  FMUL R35, R35, R11.reuse ;  /* 0x0000000b23237220 */ /* 0x080fe20000400000 */
[----:B------:R-:W-:Y:S01]  /*8890*/  IMAD.X R25, R4, 0x1, R23, P5 ;  /* 0x0000000104197824 */ /* 0x000fe200028e0617 */
[----:B------:R-:W-:Y:S01]  /*88a0*/  ISETP.GT.AND P6, PT, R166, RZ, P3 ;  /* 0x000000ffa600720c */ /* 0x000fe20001fc4270 */
[-C--:B------:R-:W-:Y:S01]  /*88b0*/  FMUL R37, R37, R11.reuse ;  /* 0x0000000b25257220 */ /* 0x080fe20000400000 */
[----:B------:R1:W-:Y:S01]  /*88c0*/  @P1 STG.E desc[UR16][R20.64+0x20], R157 ;  /* 0x0000209d14001986 */ /* 0x0003e2000c101910 */
[----:B------:R-:W-:Y:S01]  /*88d0*/  ISETP.GT.AND P1, PT, R5, 0x9, PT ;  /* 0x000000090500780c */ /* 0x000fe20003f24270 */
[-C--:B------:R-:W-:Y:S01]  /*88e0*/  FMUL R39, R39, R11.reuse ;  /* 0x0000000b27277220 */ /* 0x080fe20000400000 */
[----:B------:R-:W-:Y:S01]  /*88f0*/  IADD3 R26, P5, R6, R152, RZ ;  /* 0x00000098061a7210 */ /* 0x000fe20007fbe0ff */
[-C--:B------:R-:W-:Y:S01]  /*8900*/  FMUL R41, R41, R11.reuse ;  /* 0x0000000b29297220 */ /* 0x080fe20000400000 */
[-C--:B0-----:R-:W-:Y:S01]  /*8910*/  FMUL R155, R28, R11.reuse ;  /* 0x0000000b1c9b7220 */ /* 0x081fe20000400000 */
[----:B------:R-:W-:Y:S01]  /*8920*/  ISETP.GT.AND P3, PT, R166, 0x8, P3 ;  /* 0x00000008a600780c */ /* 0x000fe20001f64270 */
[----:B------:R-:W-:Y:S01]  /*8930*/  FMUL R43, R43, R11 ;  /* 0x0000000b2b2b7220 */ /* 0x000fe20000400000 */
[----:B------:R-:W-:-:S02]  /*8940*/  IMAD.X R27, R4, 0x1, R153, P5 ;  /* 0x00000001041b7824 */ /* 0x000fc400028e0699 */
[-C--:B------:R-:W-:Y:S01]  /*8950*/  FMUL R45, R45, R11.reuse ;  /* 0x0000000b2d2d7220 */ /* 0x080fe20000400000 */
[-C--:B------:R-:W-:Y:S01]  /*8960*/  FMUL R47, R47, R11.reuse ;  /* 0x0000000b2f2f7220 */ /* 0x080fe20000400000 */
[-C--:B------:R-:W-:Y:S01]  /*8970*/  FMUL R49, R49, R11.reuse ;  /* 0x0000000b31317220 */ /* 0x080fe20000400000 */
[----:B-1----:R-:W-:Y:S02]  /*8980*/  @P2 IMAD.MOV.U32 R20, RZ, RZ, R152 ;  /* 0x000000ffff142224 */ /* 0x002fe400078e0098 */
[-C--:B------:R-:W-:Y:S01]  /*8990*/  FMUL R157, R29, R11.reuse ;  /* 0x0000000b1d9d7220 */ /* 0x080fe20000400000 */
[----:B------:R-:W-:Y:S02]  /*89a0*/  @P2 IMAD.MOV.U32 R21, RZ, RZ, R153 ;  /* 0x000000ffff152224 */ /* 0x000fe400078e0099 */
[-C--:B------:R-:W-:Y:S01]  /*89b0*/  FMUL R51, R51, R11.reuse ;  /* 0x0000000b33337220 */ /* 0x080fe20000400000 */
[-C--:B------:R-:W-:Y:S01]  /*89c0*/  FMUL R53, R53, R11.reuse ;  /* 0x0000000b35357220 */ /* 0x080fe20000400000 */
[-C--:B------:R-:W-:Y:S01]  /*89d0*/  FMUL R55, R55, R11.reuse ;  /* 0x0000000b37377220 */ /* 0x080fe20000400000 */
[-C--:B------:R-:W-:Y:S01]  /*89e0*/  FMUL R57, R57, R11.reuse ;  /* 0x0000000b39397220 */ /* 0x080fe20000400000 */
[----:B------:R0:W-:Y:S01]  /*89f0*/  @P2 STG.E desc[UR16][R20.64+0x20], R159 ;  /* 0x0000209f14002986 */ /* 0x0001e2000c101910 */
[C---:B------:R-:W-:Y:S01]  /*8a00*/  ISETP.GT.AND P2, PT, R166.reuse, RZ, P1 ;  /* 0x000000ffa600720c */ /* 0x040fe20000f44270 */
[-C--:B------:R-:W-:Y:S01]  /*8a10*/  FMUL R59, R59, R11.reuse ;  /* 0x0000000b3b3b7220 */ /* 0x080fe20000400000 */
[----:B------:R-:W-:Y:S01]  /*8a20*/  ISETP.GT.AND P1, PT, R166, 0x8, P1 ;  /* 0x00000008a600780c */ /* 0x000fe20000f24270 */
[----:B------:R1:W-:Y:S01]  /*8a30*/  @P6 STG.E desc[UR16][R24.64], R155 ;  /* 0x0000009b18006986 */ /* 0x0003e2000c101910 */
[----:B------:R-:W-:Y:S01]  /*8a40*/  IADD3 R19, P6, R6, 0x20, RZ ;  /* 0x0000002006137810 */ /* 0x000fe20007fde0ff */
[-C--:B------:R-:W-:Y:S01]  /*8a50*/  FMUL R61, R61, R11.reuse ;  /* 0x0000000b3d3d7220 */ /* 0x080fe20000400000 */
[-C--:B------:R-:W-:Y:S01]  /*8a60*/  FMUL R63, R63, R11.reuse ;  /* 0x0000000b3f3f7220 */ /* 0x080fe20000400000 */
[-C--:B------:R-:W-:Y:S01]  /*8a70*/  FMUL R65, R65, R11.reuse ;  /* 0x0000000b41417220 */ /* 0x080fe20000400000 */
[----:B------:R-:W-:Y:S01]  /*8a80*/  IADD3 R22, P5, R19, R22, RZ ;  /* 0x0000001613167210 */ /* 0x000fe20007fbe0ff */
[-C--:B------:R-:W-:Y:S01]  /*8a90*/  FMUL R67, R67, R11.reuse ;  /* 0x0000000b43437220 */ /* 0x080fe20000400000 */
[----:B------:R-:W-:Y:S01]  /*8aa0*/  FMUL R69, R69, R11 ;  /* 0x0000000b45457220 */ /* 0x000fe20000400000 */
[----:B0-----:R-:W-:-:S02]  /*8ab0*/  IMAD.X R20, RZ, RZ, R4, P6 ;  /* 0x000000ffff147224 */ /* 0x001fc400030e0604 */
[-C--:B------:R-:W-:Y:S01]  /*8ac0*/  FMUL R21, R30, R11.reuse ;  /* 0x0000000b1e157220 */ /* 0x080fe20000400000 */
[----:B------:R0:W-:Y:S01]  /*8ad0*/  @P2 STG.E desc[UR16][R26.64], R157 ;  /* 0x0000009d1a002986 */ /* 0x0001e2000c101910 */
[----:B------:R-:W-:Y:S01]  /*8ae0*/  ISETP.GT.AND P2, PT, R5, 0x10, PT ;  /* 0x000000100500780c */ /* 0x000fe20003f44270 */
[----:B------:R-:W-:Y:S01]  /*8af0*/  IMAD.X R23, R20, 0x1, R23, P5 ;  /* 0x0000000114177824 */ /* 0x000fe200028e0617 */
[----:B------:R-:W-:Y:S01]  /*8b00*/  IADD3 R28, P5, R19, R152, RZ ;  /* 0x00000098131c7210 */ /* 0x000fe20007fbe0ff */
[-C--:B-1----:R-:W-:Y:S01]  /*8b10*/  FMUL R155, R31, R11.reuse ;  /* 0x0000000b1f9b7220 */ /* 0x082fe20000400000 */
[----:B------:R-:W-:Y:S01]  /*8b20*/  IADD3 R30, P6, R6, R24, RZ ;  /* 0x00000018061e7210 */ /* 0x000fe20007fde0ff */
[-C--:B------:R-:W-:Y:S01]  /*8b30*/  FMUL R71, R71, R11.reuse ;  /* 0x0000000b47477220 */ /* 0x080fe20000400000 */
[----:B------:R1:W-:Y:S01]  /*8b40*/  @P3 STG.E desc[UR16][R22.64], R21 ;  /* 0x0000001516003986 */ /* 0x0003e2000c101910 */
[----:B------:R-:W-:Y:S01]  /*8b50*/  IMAD.X R29, R20, 0x1, R153, P5 ;  /* 0x00000001141d7824 */ /* 0x000fe200028e0699 */
[----:B------:R-:W-:Y:S01]  /*8b60*/  ISETP.GT.AND P5, PT, R166, RZ, P2 ;  /* 0x000000ffa600720c */ /* 0x000fe200017a4270 */
[----:B------:R-:W-:Y:S01]  /*8b70*/  IMAD.X R31, R4, 0x1, R25, P6 ;  /* 0x00000001041f7824 */ /* 0x000fe200030e0619 */
[----:B------:R-:W-:Y:S01]  /*8b80*/  ISETP.GT.AND P3, PT, R5, 0x11, PT ;  /* 0x000000110500780c */ /* 0x000fe20003f64270 */
[-C--:B0-----:R-:W-:Y:S01]  /*8b90*/  FMUL R157, R32, R11.reuse ;  /* 0x0000000b209d7220 */ /* 0x081fe20000400000 */
[----:B------:R0:W-:Y:S01]  /*8ba0*/  @P1 STG.E desc[UR16][R28.64], R155 ;  /* 0x0000009b1c001986 */ /* 0x0001e2000c101910 */
[----:B------:R-:W-:Y:S01]  /*8bb0*/  IADD3 R152, P6, R6, R26, RZ ;  /* 0x0000001a06987210 */ /* 0x000fe20007fde0ff */
[-C--:B------:R-:W-:Y:S01]  /*8bc0*/  FMUL R73, R73, R11.reuse ;  /* 0x0000000b49497220 */ /* 0x080fe20000400000 */
[C---:B------:R-:W-:Y:S01]  /*8bd0*/  ISETP.GT.AND P1, PT, R166.reuse, RZ, P3 ;  /* 0x000000ffa600720c */ /* 0x040fe20001f24270 */
[-C--:B------:R-:W-:Y:S01]  /*8be0*/  FMUL R75, R75, R11.reuse ;  /* 0x0000000b4b4b7220 */ /* 0x080fe20000400000 */
[----:B------:R-:W-:Y:S01]  /*8bf0*/  ISETP.GT.AND P2, PT, R166, 0x8, P2 ;  /* 0x00000008a600780c */ /* 0x000fe20001744270 */
[----:B------:R-:W-:Y:S01]  /*8c00*/  IMAD.X R153, R4, 0x1, R27, P6 ;  /* 0x0000000104997824 */ /* 0x000fe200030e061b */
[----:B------:R-:W-:Y:S01]  /*8c10*/  ISETP.GT.AND P3, PT, R166, 0x8, P3 ;  /* 0x00000008a600780c */ /* 0x000fe20001f64270 */
[-C--:B-1----:R-:W-:Y:S01]  /*8c20*/  FMUL R21, R34, R11.reuse ;  /* 0x0000000b22157220 */ /* 0x082fe20000400000 */
[----:B------:R-:W-:Y:S01]  /*8c30*/  @P5 STG.E desc[UR16][R30.64], R157 ;  /* 0x0000009d1e005986 */ /* 0x000fe2000c101910 */
[----:B------:R-:W-:Y:S01]  /*8c40*/  IADD3 R22, P5, R19, R24, RZ ;  /* 0x0000001813167210 */ /* 0x000fe20007fbe0ff */
[-C--:B------:R-:W-:Y:S01]  /*8c50*/  FMUL R77, R77, R11.reuse ;  /* 0x0000000b4d4d7220 */ /* 0x080fe20000400000 */
[-C--:B------:R-:W-:Y:S01]  /*8c60*/  FMUL R79, R79, R11.reuse ;  /* 0x0000000b4f4f7220 */ /* 0x080fe20000400000 */
[-C--:B------:R-:W-:Y:S01]  /*8c70*/  FMUL R81, R81, R11.reuse ;  /* 0x0000000b51517220 */ /* 0x080fe20000400000 */
[-C--:B------:R-:W-:Y:S01]  /*8c80*/  FMUL R83, R83, R11.reuse ;  /* 0x0000000b53537220 */ /* 0x080fe20000400000 */
[----:B------:R-:W-:Y:S01]  /*8c90*/  IMAD.X R23, R20, 0x1, R25, P5 ;  /* 0x0000000114177824 */ /* 0x000fe200028e0619 */
[----:B------:R-:W-:Y:S01]  /*8ca0*/  IADD3 R24, P5, R19, R26, RZ ;  /* 0x0000001a13187210 */ /* 0x000fe20007fbe0ff */
[----:B------:R1:W-:Y:S01]  /*8cb0*/  @P1 STG.E desc[UR16][R152.64], R33 ;  /* 0x0000002198001986 */ /* 0x0003e2000c101910 */
[----:B------:R-:W-:Y:S01]  /*8cc0*/  ISETP.GT.AND P1, PT, R5, 0x18, PT ;  /* 0x000000180500780c */ /* 0x000fe20003f24270 */
[-C--:B------:R-:W-:Y:S01]  /*8cd0*/  FMUL R85, R85, R11.reuse ;  /* 0x0000000b55557220 */ /* 0x080fe20000400000 */
[----:B------:R-:W-:Y:S01]  /*8ce0*/  IADD3 R26, P6, R6, R30, RZ ;  /* 0x0000001e061a7210 */ /* 0x000fe20007fde0ff */
[----:B------:R-:W-:Y:S01]  /*8cf0*/  IMAD.X R25, R20, 0x1, R27, P5 ;  /* 0x0000000114197824 */ /* 0x000fe200028e061b */
[----:B------:R-:W-:Y:S01]  /*8d00*/  ISETP.GT.AND P5, PT, R166, RZ, P1 ;  /* 0x000000ffa600720c */ /* 0x000fe20000fa4270 */
[----:B------:R2:W-:Y:S01]  /*8d10*/  @P2 STG.E desc[UR16][R22.64], R21 ;  /* 0x0000001516002986 */ /* 0x0005e2000c101910 */
[----:B------:R-:W-:Y:S01]  /*8d20*/  ISETP.GT.AND P2, PT, R5, 0x19, PT ;  /* 0x000000190500780c */ /* 0x000fe20003f44270 */
[----:B------:R-:W-:Y:S01]  /*8d30*/  IMAD.X R27, R4, 0x1, R31, P6 ;  /* 0x00000001041b7824 */ /* 0x000fe200030e061f */
[----:B0-----:R-:W-:Y:S01]  /*8d40*/  IADD3 R28, P6, R6, R152, RZ ;  /* 0x00000098061c7210 */ /* 0x001fe20007fde0ff */
[----:B------:R0:W-:Y:S01]  /*8d50*/  @P3 STG.E desc[UR16][R24.64], R35 ;  /* 0x0000002318003986 */ /* 0x0001e2000c101910 */
[----:B------:R-:W-:Y:S01]  /*8d60*/  ISETP.GT.AND P3, PT, R166, RZ, P2 ;  /* 0x000000ffa600720c */ /* 0x000fe20001764270 */
[-C--:B-1----:R-:W-:Y:S01]  /*8d70*/  FMUL R33, R36, R11.reuse ;  /* 0x0000000b24217220 */ /* 0x082fe20000400000 */
[----:B------:R-:W-:Y:S01]  /*8d80*/  ISETP.GT.AND P1, PT, R166, 0x8, P1 ;  /* 0x00000008a600780c */ /* 0x000fe20000f24270 */
[----:B------:R-:W-:Y:S01]  /*8d90*/  IMAD.X R29, R4, 0x1, R153, P6 ;  /* 0x00000001041d7824 */ /* 0x000fe200030e0699 */
[----:B------:R-:W-:Y:S01]  /*8da0*/  ISETP.GT.AND P2, PT, R166, 0x8, P2 ;  /* 0x00000008a600780c */ /* 0x000fe20001744270 */
[-C--:B------:R-:W-:Y:S01]  /*8db0*/  FMUL R87, R87, R11.reuse ;  /* 0x0000000b57577220 */ /* 0x080fe20000400000 */
[-C--:B------:R-:W-:Y:S01]  /*8dc0*/  FMUL R89, R89, R11.reuse ;  /* 0x0000000b59597220 */ /* 0x080fe20000400000 */
[----:B------:R1:W-:Y:S01]  /*8dd0*/  @P5 STG.E desc[UR16][R26.64], R33 ;  /* 0x000000211a005986 */ /* 0x0003e2000c101910 */
[----:B--2---:R-:W-:Y:S01]  /*8de0*/  IADD3 R22, P5, R19, R30, RZ ;  /* 0x0000001e13167210 */ /* 0x004fe20007fbe0ff */
[-C--:B------:R-:W-:Y:S01]  /*8df0*/  FMUL R21, R38, R11.reuse ;  /* 0x0000000b26157220 */ /* 0x080fe20000400000 */
[----:B------:R-:W-:Y:S01]  /*8e00*/  IADD3 R30, P6, R6, R26, RZ ;  /* 0x0000001a061e7210 */ /* 0x000fe20007fde0ff */
[-C--:B0-----:R-:W-:Y:S01]  /*8e10*/  FMUL R35, R40, R11.reuse ;  /* 0x0000000b28237220 */ /* 0x081fe20000400000 */
[-C--:B------:R-:W-:Y:S01]  /*8e20*/  FMUL R91, R91, R11.reuse ;  /* 0x0000000b5b5b7220 */ /* 0x080fe20000400000 */
[----:B------:R-:W-:Y:S01]  /*8e30*/  IMAD.X R23, R20, 0x1, R31, P5 ;  /* 0x0000000114177824 */ /* 0x000fe200028e061f */
[----:B------:R-:W-:Y:S01]  /*8e40*/  IADD3 R24, P5, R19, R152, RZ ;  /* 0x0000009813187210 */ /* 0x000fe20007fbe0ff */
[----:B------:R-:W-:Y:S01]  /*8e50*/  @P3 STG.E desc[UR16][R28.64], R37 ;  /* 0x000000251c003986 */ /* 0x000fe2000c101910 */
[C---:B------:R-:W-:Y:S01]  /*8e60*/  ISETP.GT.AND P3, PT, R5.reuse, 0x20, PT ;  /* 0x000000200500780c */ /* 0x040fe20003f64270 */
[----:B------:R-:W-:Y:S01]  /*8e70*/  IMAD.X R31, R4, 0x1, R27, P6 ;  /* 0x00000001041f7824 */ /* 0x000fe200030e061b */
[----:B------:R-:W-:Y:S01]  /*8e80*/  IADD3 R32, P6, R6, R28, RZ ;  /* 0x0000001c06207210 */ /* 0x000fe20007fde0ff */
[----:B------:R-:W-:Y:S01]  /*8e90*/  IMAD.X R25, R20, 0x1, R153, P5 ;  /* 0x0000000114197824 */ /* 0x000fe200028e0699 */
[----:B------:R-:W-:Y:S01]  /*8ea0*/  ISETP.GT.AND P5, PT, R166, RZ, P3 ;  /* 0x000000ffa600720c */ /* 0x000fe20001fa4270 */
[----:B------:R0:W-:Y:S01]  /*8eb0*/  @P1 STG.E desc[UR16][R22.64], R21 ;  /* 0x0000001516001986 */ /* 0x0001e2000c101910 */
[----:B------:R-:W-:Y:S01]  /*8ec0*/  ISETP.GT.AND P1, PT, R5, 0x21, PT ;  /* 0x000000210500780c */ /* 0x000fe20003f24270 */
[----:B-1----:R-:W-:Y:S01]  /*8ed0*/  IMAD.X R33, R4, 0x1, R29, P6 ;  /* 0x0000000104217824 */ /* 0x002fe200030e061d */
[C---:B------:R-:W-:Y:S01]  /*8ee0*/  ISETP.GT.AND P3, PT, R166.reuse, 0x8, P3 ;  /* 0x00000008a600780c */ /* 0x040fe20001f64270 */
[----:B------:R1:W-:Y:S01]  /*8ef0*/  @P2 STG.E desc[UR16][R24.64], R39 ;  /* 0x0000002718002986 */ /* 0x0003e2000c101910 */
[C---:B------:R-:W-:Y:S01]  /*8f00*/  ISETP.GT.AND P2, PT, R166.reuse, RZ, P1 ;  /* 0x000000ffa600720c */ /* 0x040fe20000f44270 */
[-C--:B------:R-:W-:Y:S01]  /*8f10*/  FMUL R93, R93, R11.reuse ;  /* 0x0000000b5d5d7220 */ /* 0x080fe20000400000 */
[----:B------:R-:W-:Y:S01]  /*8f20*/  ISETP.GT.AND P1, PT, R166, 0x8, P1 ;  /* 0x00000008a600780c */ /* 0x000fe20000f24270 */
[-C--:B------:R-:W-:Y:S01]  /*8f30*/  FMUL R95, R95, R11.reuse ;  /* 0x0000000b5f5f7220 */ /* 0x080fe20000400000 */
[-C--:B------:R-:W-:Y:S01]  /*8f40*/  FMUL R97, R97, R11.reuse ;  /* 0x0000000b61617220 */ /* 0x080fe20000400000 */
[-C--:B------:R-:W-:Y:S01]  /*8f50*/  FMUL R99, R99, R11.reuse ;  /* 0x0000000b63637220 */ /* 0x080fe20000400000 */
[-C--:B------:R-:W-:Y:S01]  /*8f60*/  FMUL R101, R101, R11.reuse ;  /* 0x0000000b65657220 */ /* 0x080fe20000400000 */
[----:B------:R2:W-:Y:S01]  /*8f70*/  @P5 STG.E desc[UR16][R30.64], R35 ;  /* 0x000000231e005986 */ /* 0x0005e2000c101910 */
[----:B0-----:R-:W-:Y:S01]  /*8f80*/  IADD3 R22, P5, R19, R26, RZ ;  /* 0x0000001a13167210 */ /* 0x001fe20007fbe0ff */
[-C--:B------:R-:W-:Y:S01]  /*8f90*/  FMUL R21, R42, R11.reuse ;  /* 0x0000000b2a157220 */ /* 0x080fe20000400000 */
[----:B------:R-:W-:Y:S01]  /*8fa0*/  IADD3 R26, P6, R6, R30, RZ ;  /* 0x0000001e061a7210 */ /* 0x000fe20007fde0ff */
[-C--:B------:R-:W-:Y:S01]  /*8fb0*/  FMUL R103, R103, R11.reuse ;  /* 0x0000000b67677220 */ /* 0x080fe20000400000 */
[-C--:B------:R-:W-:Y:S01]  /*8fc0*/  FMUL R105, R105, R11.reuse ;  /* 0x0000000b69697220 */ /* 0x080fe20000400000 */
[----:B------:R-:W-:Y:S01]  /*8fd0*/  IMAD.X R23, R20, 0x1, R27, P5 ;  /* 0x0000000114177824 */ /* 0x000fe200028e061b */
[----:B-1----:R-:W-:Y:S01]  /*8fe0*/  IADD3 R24, P5, R19, R28, RZ ;  /* 0x0000001c13187210 */ /* 0x002fe20007fbe0ff */
        /* <DEDUP_REMOVED lines=8> */
[-C--:B--2---:R-:W-:Y:S01]  /*9070*/  FMUL R35, R44, R11.reuse ;  /* 0x0000000b2c237220 */ /* 0x084fe20000400000 */
[C---:B------:R-:W-:Y:S01]  /*9080*/  ISETP.GT.AND P2, PT, R166.reuse, 0x8, P2 ;  /* 0x00000008a600780c */ /* 0x040fe20001744270 */
[----:B------:R1:W-:Y:S01]  /*9090*/  @P1 STG.E desc[UR16][R24.64], R43 ;  /* 0x0000002b18001986 */ /* 0x0003e2000c101910 */
[----:B------:R-:W-:Y:S01]  /*90a0*/  ISETP.GT.AND P1, PT, R166, RZ, P3 ;  /* 0x000000ffa600720c */ /* 0x000fe20001f24270 */
[----:B------:R-:W-:Y:S01]  /*90b0*/  IMAD.X R29, R4, 0x1, R33, P6 ;  /* 0x00000001041d7824 */ /* 0x000fe200030e0621 */
        /* <DEDUP_REMOVED lines=87> */
[----:B------:R-:W-:-:S02]  /*9630*/  FMUL R151, R151, R11 ;  /* 0x0000000b97977220 */ /* 0x000fc40000400000 */
        /* <DEDUP_REMOVED lines=10> */
[----:B--2---:R-:W-:Y:S01]  /*96e0*/  FMUL R35, R60, R11 ;  /* 0x0000000b3c237220 */ /* 0x004fe20000400000 */
[C---:B------:R-:W-:Y:S01]  /*96f0*/  ISETP.GT.AND P1, PT, R166.reuse, 0x8, P1 ;  /* 0x00000008a600780c */ /* 0x040fe20000f24270 */
[----:B------:R1:W-:Y:S01]  /*9700*/  @P3 STG.E desc[UR16][R24.64], R59 ;  /* 0x0000003b18003986 */ /* 0x0003e2000c101910 */
[----:B------:R-:W-:Y:S01]  /*9710*/  ISETP.GT.AND P3, PT, R166, RZ, P2 ;  /* 0x000000ffa600720c */ /* 0x000fe20001764270 */
[----:B------:R-:W-:Y:S01]  /*9720*/  IMAD.X R29, R4, 0x1, R33, P6 ;  /* 0x00000001041d7824 */ /* 0x000fe200030e0621 */
[----:B------:R-:W-:-:S05]  /*9730*/  ISETP.GT.AND P2, PT, R166, 0x8, P2 ;  /* 0x00000008a600780c */ /* 0x000fca0001744270 */
[----:B------:R2:W-:Y:S01]  /*9740*/  @P5 STG.E desc[UR16][R26.64], R35 ;  /* 0x000000231a005986 */ /* 0x0005e2000c101910 */
[----:B0-----:R-:W-:Y:S01]  /*9750*/  IADD3 R22, P5, R19, R30, RZ ;  /* 0x0000001e13167210 */ /* 0x001fe20007fbe0ff */
[----:B------:R-:W-:Y:S01]  /*9760*/  FMUL R21, R62, R11 ;  /* 0x0000000b3e157220 */ /* 0x000fe20000400000 */
[----:B------:R-:W-:-:S03]  /*9770*/  IADD3 R30, P6, R6, R26, RZ ;  /* 0x0000001a061e7210 */ /* 0x000fc60007fde0ff */
        /* <DEDUP_REMOVED lines=391> */
[----:B------:R-:W-:Y:S01]  /*aff0*/  IMAD.X R29, R4, 0x1, R33, P6 ;  /* 0x00000001041d7824 */ /* 0x000fe200030e0621 */
[----:B------:R1:W-:Y:S01]  /*b000*/  @P1 STG.E desc[UR16][R24.64], R139 ;  /* 0x0000008b18001986 */ /* 0x0003e2000c101910 */
[----:B------:R-:W-:-:S02]  /*b010*/  ISETP.GT.AND P1, PT, R166, RZ, P3 ;  /* 0x000000ffa600720c */ /* 0x000fc40001f24270 */
[C---:B------:R-:W-:Y:S02]  /*b020*/  ISETP.GT.AND P2, PT, R166.reuse, 0x8, P2 ;  /* 0x00000008a600780c */ /* 0x040fe40001744270 */
[----:B------:R-:W-:-:S03]  /*b030*/  ISETP.GT.AND P3, PT, R166, 0x8, P3 ;  /* 0x00000008a600780c */ /* 0x000fc60001f64270 */
        /* <DEDUP_REMOVED lines=21> */
[C---:B0-----:R-:W-:Y:S01]  /*b190*/  IADD3 R22, P5, R19.reuse, R26, RZ ;  /* 0x0000001a13167210 */ /* 0x041fe20007fbe0ff */
[----:B------:R-:W-:Y:S01]  /*b1a0*/  FMUL R21, R146, R11 ;  /* 0x0000000b92157220 */ /* 0x000fe20000400000 */
[----:B-1----:R-:W-:-:S03]  /*b1b0*/  IADD3 R24, P6, R19, R28, RZ ;  /* 0x0000001c13187210 */ /* 0x002fc60007fde0ff */
[C---:B------:R-:W-:Y:S01]  /*b1c0*/  IMAD.X R23, R20.reuse, 0x1, R27, P5 ;  /* 0x0000000114177824 */ /* 0x040fe200028e061b */
[----:B------:R-:W-:Y:S01]  /*b1d0*/  @P3 STG.E desc[UR16][R32.64], R145 ;  /* 0x0000009120003986 */ /* 0x000fe2000c101910 */
[C---:B------:R-:W-:Y:S01]  /*b1e0*/  ISETP.GT.AND P3, PT, R5.reuse, 0xf8, PT ;  /* 0x000000f80500780c */ /* 0x040fe20003f64270 */
[----:B------:R-:W-:Y:S01]  /*b1f0*/  IMAD.X R25, R20, 0x1, R29, P6 ;  /* 0x0000000114197824 */ /* 0x000fe200030e061d */
[----:B------:R-:W-:Y:S01]  /*b200*/  ISETP.GT.AND P5, PT, R5, 0xf9, PT ;  /* 0x000000f90500780c */ /* 0x000fe20003fa4270 */
[----:B------:R0:W-:Y:S01]  /*b210*/  @P1 STG.E desc[UR16][R22.64], R21 ;  /* 0x0000001516001986 */ /* 0x0001e2000c101910 */
[-C--:B------:R-:W-:Y:S02]  /*b220*/  IADD3 R26, P1, R6, R30.reuse, RZ ;  /* 0x0000001e061a7210 */ /* 0x080fe40007f3e0ff */
[----:B--2---:R-:W-:Y:S01]  /*b230*/  IADD3 R30, P6, R19, R30, RZ ;  /* 0x0000001e131e7210 */ /* 0x004fe20007fde0ff */
[----:B------:R1:W-:Y:S01]  /*b240*/  @P2 STG.E desc[UR16][R24.64], R147 ;  /* 0x0000009318002986 */ /* 0x0003e2000c101910 */
[----:B------:R-:W-:Y:S01]  /*b250*/  ISETP.GT.AND P2, PT, R166, RZ, P3 ;  /* 0x000000ffa600720c */ /* 0x000fe20001f44270 */
[--C-:B------:R-:W-:Y:S01]  /*b260*/  IMAD.X R27, R4, 0x1, R31.reuse, P1 ;  /* 0x00000001041b7824 */ /* 0x100fe200008e061f */
[----:B------:R-:W-:Y:S01]  /*b270*/  ISETP.GT.AND P1, PT, R166, RZ, P5 ;  /* 0x000000ffa600720c */ /* 0x000fe20002f24270 */
[----:B------:R-:W-:Y:S01]  /*b280*/  IMAD.X R31, R20, 0x1, R31, P6 ;  /* 0x00000001141f7824 */ /* 0x000fe200030e061f */
[----:B------:R-:W-:-:S02]  /*b290*/  IADD3 R28, P6, R6, R32, RZ ;  /* 0x00000020061c7210 */ /* 0x000fc40007fde0ff */
[----:B------:R-:W-:Y:S01]  /*b2a0*/  ISETP.GT.AND P3, PT, R166, 0x8, P3 ;  /* 0x00000008a600780c */ /* 0x000fe20001f64270 */
[-C--:B0-----:R-:W-:Y:S01]  /*b2b0*/  FMUL R21, R150, R11.reuse ;  /* 0x0000000b96157220 */ /* 0x081fe20000400000 */
[----:B------:R-:W-:Y:S01]  /*b2c0*/  ISETP.GT.AND P5, PT, R166, 0x8, P5 ;  /* 0x00000008a600780c */ /* 0x000fe20002fa4270 */
[----:B------:R-:W-:Y:S01]  /*b2d0*/  IMAD.X R29, R4, 0x1, R33, P6 ;  /* 0x00000001041d7824 */ /* 0x000fe200030e0621 */
[----:B------:R-:W-:Y:S01]  /*b2e0*/  IADD3 R4, P6, R19, R32, RZ ;  /* 0x0000002013047210 */ /* 0x000fe20007fde0ff */
[----:B------:R-:W-:-:S04]  /*b2f0*/  FMUL R19, R148, R11 ;  /* 0x0000000b94137220 */ /* 0x000fc80000400000 */
[----:B------:R-:W-:Y:S01]  /*b300*/  IMAD.X R5, R20, 0x1, R33, P6 ;  /* 0x0000000114057824 */ /* 0x000fe200030e0621 */
[----:B------:R1:W-:Y:S04]  /*b310*/  @P2 STG.E desc[UR16][R26.64], R19 ;  /* 0x000000131a002986 */ /* 0x0003e8000c101910 */
[----:B------:R1:W-:Y:S04]  /*b320*/  @P1 STG.E desc[UR16][R28.64], R149 ;  /* 0x000000951c001986 */ /* 0x0003e8000c101910 */
[----:B------:R1:W-:Y:S04]  /*b330*/  @P3 STG.E desc[UR16][R30.64], R21 ;  /* 0x000000151e003986 */ /* 0x0003e8000c101910 */
[----:B------:R1:W-:Y:S02]  /*b340*/  @P5 STG.E desc[UR16][R4.64], R151 ;  /* 0x0000009704005986 */ /* 0x0003e4000c101910 */
.L_x_281:
[----:B------:R-:W-:Y:S05]  /*b350*/  BSYNC B0 ;  /* 0x0000000000007941 */ /* 0x000fea0003800000 */
.L_x_29:
[C---:B------:R-:W-:Y:S01]  /*b360*/  LEA R2, P1, R8.reuse, R2, 0x1 ;  /* 0x0000000208027211 */ /* 0x040fe200078208ff */
[----:B------:R-:W-:Y:S01]  /*b370*/  ULDC.64 UR10, c[0x0][0x750] ;  /* 0x0001d400000a7ab9 */ /* 0x000fe20000000a00 */
[----:B01----:R-:W-:Y:S01]  /*b380*/  IMAD.U32 R4, RZ, RZ, UR9 ;  /* 0x00000009ff047e24 */ /* 0x003fe2000f8e00ff */
[----:B------:R-:W-:Y:S01]  /*b390*/  PRMT R19, RZ, 0x7610, R19 ;  /* 0x00007610ff137816 */ /* 0x000fe20000000013 */
[----:B------:R-:W-:Y:S01]  /*b3a0*/  IMAD.MOV.U32 R6, RZ, RZ, -0x1 ;  /* 0xffffffffff067424 */ /* 0x000fe200078e00ff */
[----:B------:R-:W-:Y:S01]  /*b3b0*/  LEA.HI.X R3, R8, R3, R0, 0x1, P1 ;  /* 0x0000000308037211 */ /* 0x000fe200008f0c00 */
[----:B------:R0:W-:Y:S01]  /*b3c0*/  SYNCS.ARRIVE.TRANS64.A1T0 RZ, [R4+UR19], RZ ;  /* 0x000000ff04ff79a7 */ /* 0x0001e20008100013 */
[----:B------:R-:W-:Y:S01]  /*b3d0*/  ISETP.GE.U32.AND P1, PT, R2, UR10, PT ;  /* 0x0000000a02007c0c */ /* 0x000fe2000bf26070 */
[----:B------:R-:W-:-:S03]  /*b3e0*/  IMAD.MOV.U32 R5, RZ, RZ, -0x1 ;  /* 0xffffffffff057424 */ /* 0x000fc600078e00ff */
[----:B------:R-:W-:Y:S01]  /*b3f0*/  ISETP.GE.U32.AND.EX P1, PT, R3, UR11, PT, P1 ;  /* 0x0000000b03007c0c */ /* 0x000fe2000bf26110 */
[----:B0-----:R-:W-:-:S12]  /*b400*/  IMAD.MOV.U32 R4, RZ, RZ, -0x1 ;  /* 0xffffffffff047424 */ /* 0x001fd800078e00ff */
[----:B------:R-:W-:Y:S05]  /*b410*/  @P1 BRA `(.L_x_282) ;  /* 0x0000000400601947 */ /* 0x000fea0003800000 */
[----:B------:R-:W0:Y:S01]  /*b420*/  S2R R30, SR_CTAID.X ;  /* 0x00000000001e7919 */ /* 0x000e220000002500 */
[----:B------:R-:W1:Y:S01]  /*b430*/  LDC.64 R24, c[0x0][0x728] ;  /* 0x0001ca00ff187b82 */ /* 0x000e620000000a00 */
[----:B------:R-:W-:Y:S01]  /*b440*/  ULDC UR10, c[0x0][0x150] ;  /* 0x00005400000a7ab9 */ /* 0x000fe20000000800 */
[----:B----4-:R-:W-:Y:S01]  /*b450*/  IMAD.MOV.U32 R22, RZ, RZ, R2 ;  /* 0x000000ffff167224 */ /* 0x010fe200078e0002 */
[----:B--2---:R-:W2:Y:S01]  /*b460*/  S2R R32, SR_CTAID.Y ;  /* 0x0000000000207919 */ /* 0x004ea20000002600 */
[----:B------:R-:W-:-:S04]  /*b470*/  IMAD.MOV.U32 R23, RZ, RZ, R3 ;  /* 0x000000ffff177224 */ /* 0x000fc800078e0003 */
[----:B------:R-:W4:Y:S08]  /*b480*/  LDC R33, c[0x0][0x144] ;  /* 0x00005100ff217b82 */ /* 0x000f300000000800 */
[----:B------:R-:W2:Y:S08]  /*b490*/  LDC R6, c[0x0][0x730] ;  /* 0x0001cc00ff067b82 */ /* 0x000eb00000000800 */
[----:B------:R-:W2:Y:S01]  /*b4a0*/  LDC.64 R28, c[0x0][0x720] ;  /* 0x0001c800ff1c7b82 */ /* 0x000ea20000000a00 */
[----:B-1----:R-:W-:-:S04]  /*b4b0*/  ISETP.NE.U32.AND P1, PT, R24, RZ, PT ;  /* 0x000000ff1800720c */ /* 0x002fc80003f25070 */
[----:B------:R-:W-:Y:S02]  /*b4c0*/  ISETP.NE.AND.EX P1, PT, R25, RZ, PT, P1 ;  /* 0x000000ff1900720c */ /* 0x000fe40003f25310 */
[----:B0-----:R-:W-:-:S05]  /*b4d0*/  I2FP.F32.U32 R4, R30 ;  /* 0x0000001e00047245 */ /* 0x001fca0000201000 */
[----:B------:R-:W-:-:S04]  /*b4e0*/  FMUL R4, R4, UR10 ;  /* 0x0000000a04047c20 */ /* 0x000fc80008400000 */
[----:B------:R0:W1:Y:S02]  /*b4f0*/  F2I.U32.TRUNC.NTZ R31, R4 ;  /* 0x00000004001f7305 */ /* 0x000064000020f000 */
[----:B----4-:R-:W-:Y:S05]  /*b500*/  @!P1 BRA `(.L_x_283) ;  /* 0x0000000000289947 */ /* 0x010fea0003800000 */
[----:B------:R-:W4:Y:S02]  /*b510*/  LDC R5, c[0x0][0x734] ;  /* 0x0001cd00ff057b82 */ /* 0x000f240000000800 */
[----:B----4-:R-:W-:-:S05]  /*b520*/  IADD3 R19, P1, R2, R5, RZ ;  /* 0x0000000502137210 */ /* 0x010fca0007f3e0ff */
[----:B------:R-:W-:-:S04]  /*b530*/  IMAD.X R27, RZ, RZ, R3, P1 ;  /* 0x000000ffff1b7224 */ /* 0x000fc800008e0603 */
[----:B0-----:R-:W-:-:S04]  /*b540*/  IMAD.WIDE.U32 R4, R27, R24, RZ ;  /* 0x000000181b047225 */ /* 0x001fc800078e00ff */
[----:B------:R-:W-:-:S04]  /*b550*/  IMAD.WIDE.U32 R20, P1, R19, R25, R4 ;  /* 0x0000001913147225 */ /* 0x000fc80007820004 */
[----:B------:R-:W-:-:S04]  /*b560*/  IMAD.WIDE.U32 R4, R19, R24, RZ ;  /* 0x0000001813047225 */ /* 0x000fc800078e00ff */
[----:B------:R-:W-:Y:S01]  /*b570*/  IMAD.X R23, RZ, RZ, RZ, P1 ;  /* 0x000000ffff177224 */ /* 0x000fe200008e06ff */
[----:B------:R-:W-:Y:S01]  /*b580*/  IADD3 RZ, P1, R5, R20, RZ ;  /* 0x0000001405ff7210 */ /* 0x000fe20007f3e0ff */
[----:B------:R-:W-:-:S04]  /*b590*/  IMAD.MOV.U32 R22, RZ, RZ, R21 ;  /* 0x000000ffff167224 */ /* 0x000fc800078e0015 */
[----:B------:R-:W-:-:S08]  /*b5a0*/  IMAD.WIDE.U32.X R22, R27, R25, R22, P1 ;  /* 0x000000191b167225 */ /* 0x000fd000008e0416 */
.L_x_283:
[----:B------:R-:W4:Y:S01]  /*b5b0*/  LDC.64 R36, c[0x0][0x740] ;  /* 0x0001d000ff247b82 */ /* 0x000f220000000a00 */
[-C--:B--2---:R-:W-:Y:S01]  /*b5c0*/  SHF.R.U64 R26, R22, R6.reuse, R23 ;  /* 0x00000006161a7219 */ /* 0x084fe20000001217 */
[----:B-1----:R-:W-:Y:S01]  /*b5d0*/  IMAD.MOV R31, RZ, RZ, -R31 ;  /* 0x000000ffff1f7224 */ /* 0x002fe200078e0a1f */
[----:B0-----:R-:W-:Y:S01]  /*b5e0*/  SHF.R.U32.HI R4, RZ, R6, R23 ;  /* 0x00000006ff047219 */ /* 0x001fe20000011617 */
[----:B------:R-:W-:Y:S01]  /*b5f0*/  ULDC UR10, c[0x0][0x154] ;  /* 0x00005500000a7ab9 */ /* 0x000fe20000000800 */
[----:B------:R-:W-:Y:S01]  /*b600*/  IADD3 R19, P1, RZ, -R26, RZ ;  /* 0x8000001aff137210 */ /* 0x000fe20007f3e0ff */
[----:B------:R-:W-:Y:S02]  /*b610*/  IMAD R31, R33, R31, R30 ;  /* 0x0000001f211f7224 */ /* 0x000fe400078e021e */
[----:B------:R-:W0:Y:S01]  /*b620*/  LDC R20, c[0x0][0x718] ;  /* 0x0001c600ff147b82 */ /* 0x000e220000000800 */
[----:B------:R-:W-:Y:S02]  /*b630*/  IMAD.MOV.U32 R21, RZ, RZ, -0x1 ;  /* 0xffffffffff157424 */ /* 0x000fe400078e00ff */
[----:B------:R-:W-:-:S02]  /*b640*/  IMAD.X R5, RZ, RZ, ~R4, P1 ;  /* 0x000000ffff057224 */ /* 0x000fc400008e0e04 */
[----:B------:R-:W-:Y:S02]  /*b650*/  IMAD.MOV.U32 R23, RZ, RZ, 0x1 ;  /* 0x00000001ff177424 */ /* 0x000fe400078e00ff */
[-C--:B------:R-:W-:Y:S01]  /*b660*/  IMAD R6, R5, R28.reuse, RZ ;  /* 0x0000001c05067224 */ /* 0x080fe200078e02ff */
[----:B------:R-:W1:Y:S01]  /*b670*/  LDC R22, c[0x0][0x708] ;  /* 0x0001c200ff167b82 */ /* 0x000e620000000800 */
[----:B------:R-:W-:-:S04]  /*b680*/  IMAD.WIDE.U32 R4, R19, R28, R2 ;  /* 0x0000001c13047225 */ /* 0x000fc800078e0002 */
[----:B------:R-:W-:Y:S01]  /*b690*/  IMAD R19, R19, R29, R6 ;  /* 0x0000001d13137224 */ /* 0x000fe200078e0206 */
[----:B------:R-:W-:Y:S02]  /*b6a0*/  I2FP.F32.U32 R6, R32 ;  /* 0x0000002000067245 */ /* 0x000fe40000201000 */
[----:B------:R-:W2:Y:S01]  /*b6b0*/  LDC R34, c[0x0][0x758] ;  /* 0x0001d600ff227b82 */ /* 0x000ea20000000800 */
[----:B------:R-:W-:Y:S01]  /*b6c0*/  IMAD.IADD R5, R5, 0x1, R19 ;  /* 0x0000000105057824 */ /* 0x000fe200078e0213 */
[----:B----4-:R-:W-:Y:S01]  /*b6d0*/  ISETP.NE.U32.AND P1, PT, R36, RZ, PT ;  /* 0x000000ff2400720c */ /* 0x010fe20003f25070 */
[----:B------:R-:W-:-:S03]  /*b6e0*/  FMUL R19, R6, UR10 ;  /* 0x0000000a06137c20 */ /* 0x000fc60008400000 */
[----:B------:R-:W-:Y:S01]  /*b6f0*/  ISETP.NE.AND.EX P1, PT, R37, RZ, PT, P1 ;  /* 0x000000ff2500720c */ /* 0x000fe20003f25310 */
[----:B------:R4:W2:Y:S01]  /*b700*/  F2I.U32.TRUNC.NTZ R27, R19 ;  /* 0x00000013001b7305 */ /* 0x0008a2000020f000 */
[----:B------:R-:W3:Y:S01]  /*b710*/  LDC R29, c[0x0][0x148] ;  /* 0x00005200ff1d7b82 */ /* 0x000ee20000000800 */
[-CC-:B0-----:R-:W-:Y:S02]  /*b720*/  SHF.R.U64 R24, R4, R20.reuse, R5.reuse ;  /* 0x0000001404187219 */ /* 0x181fe40000001205 */
[----:B------:R-:W-:-:S05]  /*b730*/  SHF.R.U32.HI R5, RZ, R20, R5 ;  /* 0x00000014ff057219 */ /* 0x000fca0000011605 */
[----:B------:R-:W0:Y:S01]  /*b740*/  LDC R30, c[0x0][0x700] ;  /* 0x0001c000ff1e7b82 */ /* 0x000e220000000800 */
[-CC-:B-1----:R-:W-:Y:S02]  /*b750*/  SHF.R.U64 R6, R24, R22.reuse, R5.reuse ;  /* 0x0000001618067219 */ /* 0x182fe40000001205 */
[----:B------:R-:W-:-:S05]  /*b760*/  SHF.R.U32.HI R5, RZ, R22, R5 ;  /* 0x00000016ff057219 */ /* 0x000fca0000011605 */
[----:B------:R-:W1:Y:S01]  /*b770*/  LDC R35, c[0x0][0x748] ;  /* 0x0001d200ff237b82 */ /* 0x000e620000000800 */
[-CC-:B--2---:R-:W-:Y:S02]  /*b780*/  SHF.R.U64 R28, R6, R34.reuse, R5.reuse ;  /* 0x00000022061c7219 */ /* 0x184fe40000001205 */
[-C--:B------:R-:W-:Y:S02]  /*b790*/  SHF.L.U32 R21, R21, R34.reuse, RZ ;  /* 0x0000002215157219 */ /* 0x080fe400000006ff */
[-C--:B------:R-:W-:Y:S01]  /*b7a0*/  SHF.R.U32.HI R5, RZ, R34.reuse, R5 ;  /* 0x00000022ff057219 */ /* 0x080fe20000011605 */
[----:B------:R-:W-:Y:S01]  /*b7b0*/  IMAD.MOV.U32 R4, RZ, RZ, R28 ;  /* 0x000000ffff047224 */ /* 0x000fe200078e001c */
[----:B------:R-:W-:Y:S01]  /*b7c0*/  SHF.L.U32 R34, R23, R34, RZ ;  /* 0x0000002217227219 */ /* 0x000fe200000006ff */
[----:B------:R-:W2:Y:S01]  /*b7d0*/  LDC R38, c[0x0][0x738] ;  /* 0x0001ce00ff267b82 */ /* 0x000ea20000000800 */
[----:B------:R-:W-:-:S07]  /*b7e0*/  LOP3.LUT R33, RZ, R21, RZ, 0x33, !PT ;  /* 0x00000015ff217212 */ /* 0x000fce00078e33ff */
[----:B------:R-:W0:Y:S01]  /*b7f0*/  LDC R39, c[0x0][0x710] ;  /* 0x0001c400ff277b82 */ /* 0x000e220000000800 */
[----:B----4-:R-:W-:Y:S05]  /*b800*/  @!P1 BRA `(.L_x_284) ;  /* 0x0000000000289947 */ /* 0x010fea0003800000 */
[----:B------:R-:W4:Y:S02]  /*b810*/  LDC R19, c[0x0][0x74c] ;  /* 0x0001d300ff137b82 */ /* 0x000f240000000800 */
[----:B----4-:R-:W-:-:S05]  /*b820*/  IADD3 R19, P1, R28, R19, RZ ;  /* 0x000000131c137210 */ /* 0x010fca0007f3e0ff */
        /* <DEDUP_REMOVED lines=8> */
.L_x_284:
[----:B-1----:R-:W-:Y:S01]  /*b8b0*/  SHF.R.U64 R4, R4, R35, R5 ;  /* 0x0000002304047219 */ /* 0x002fe20000001205 */
[----:B0-----:R-:W-:Y:S01]  /*b8c0*/  VIADD R21, R30, 0xffffffff ;  /* 0xffffffff1e157836 */ /* 0x001fe20000000000 */
[----:B------:R-:W-:Y:S01]  /*b8d0*/  LOP3.LUT R19, R6, R33, RZ, 0xc0, !PT ;  /* 0x0000002106137212 */ /* 0x000fe200078ec0ff */
[----:B------:R-:W-:Y:S02]  /*b8e0*/  IMAD.MOV R27, RZ, RZ, -R27 ;  /* 0x000000ffff1b7224 */ /* 0x000fe400078e0a1b */
[----:B------:R-:W-:Y:S01]  /*b8f0*/  IMAD.MOV R5, RZ, RZ, -R4 ;  /* 0x000000ffff057224 */ /* 0x000fe200078e0a04 */
[----:B------:R-:W-:Y:S01]  /*b900*/  LOP3.LUT R21, R24, R21, RZ, 0xc0, !PT ;  /* 0x0000001518157212 */ /* 0x000fe200078ec0ff */
[----:B------:R-:W-:Y:S02]  /*b910*/  IMAD R6, R34, R4, R19 ;  /* 0x0000000422067224 */ /* 0x000fe400078e0213 */
[----:B---3--:R-:W-:Y:S02]  /*b920*/  @P4 IMAD R31, R29, R27, R32 ;  /* 0x0000001b1d1f4224 */ /* 0x008fe400078e0220 */
[----:B--2---:R-:W-:-:S02]  /*b930*/  IMAD R4, R5, R38, R28 ;  /* 0x0000002605047224 */ /* 0x004fc400078e021c */
[----:B------:R-:W-:Y:S02]  /*b940*/  IMAD R6, R6, R39, R31 ;  /* 0x0000002706067224 */ /* 0x000fe400078e021f */
[----:B------:R-:W-:Y:S02]  /*b950*/  IMAD R21, R4, R30, R21 ;  /* 0x0000001e04157224 */ /* 0x000fe400078e0215 */
[----:B------:R-:W-:Y:S02]  /*b960*/  IMAD.MOV.U32 R19, RZ, RZ, 0x1 ;  /* 0x00000001ff137424 */ /* 0x000fe400078e00ff */
[----:B------:R-:W-:Y:S01]  /*b970*/  IMAD.MOV.U32 R4, RZ, RZ, R26 ;  /* 0x000000ffff047224 */ /* 0x000fe200078e001a */
[----:B------:R-:W-:Y:S02]  /*b980*/  SEL R5, R21, R6, !P4 ;  /* 0x0000000615057207 */ /* 0x000fe40006000000 */
[----:B------:R-:W-:-:S07]  /*b990*/  SEL R6, R6, R21, !P4 ;  /* 0x0000001506067207 */ /* 0x000fce0006000000 */
.L_x_282:
[----:B------:R-:W-:Y:S02]  /*b9a0*/  LOP3.LUT P1, RZ, R19, 0xff, RZ, 0xc0, !PT ;  /* 0x000000ff13ff7812 */ /* 0x000fe4000782c0ff */
[----:B------:R-:W-:-:S11]  /*b9b0*/  LOP3.LUT R164, R164, 0x1, RZ, 0x3c, !PT ;  /* 0x00000001a4a47812 */ /* 0x000fd600078e3cff */
[----:B------:R-:W-:Y:S05]  /*b9c0*/  @P1 BRA `(.L_x_285) ;  /* 0xffffff5c00281947 */ /* 0x000fea000383ffff */
[----:B------:R-:W-:Y:S05]  /*b9d0*/  EXIT ;  /* 0x000000000000794d */ /* 0x000fea0003800000 */
.L_x_17:
[----:B------:R-:W-:-:S08]  /*b9e0*/  ISETP.NE.AND P0, PT, R13, RZ, PT ;  /* 0x000000ff0d00720c */ /* 0x000fd00003f05270 */
[----:B--23-5:R-:W0:-:S00]  /*b9f0*/  USETMAXREG.DEALLOC.CTAPOOL 0x28 ;  /* 0x00000028000079c8 */ /* 0x02ce0000080e0500 */
[----:B------:R-:W-:Y:S05]  /*ba00*/  @P0 EXIT ;  /* 0x000000000000094d */ /* 0x000fea0003800000 */
[----:B0-----:R-:W-:Y:S01]  /*ba10*/  LOP3.LUT P0, RZ, R18, 0xff, RZ, 0xc0, !PT ;  /* 0x000000ff12ff7812 */ /* 0x001fe2000780c0ff */
[----:B------:R-:W-:Y:S02]  /*ba20*/  IMAD.MOV.U32 R12, RZ, RZ, 0x1 ;  /* 0x00000001ff0c7424 */ /* 0x000fe400078e00ff */
[----:B------:R-:W-:-:S10]  /*ba30*/  IMAD.MOV.U32 R13, RZ, RZ, RZ ;  /* 0x000000ffff0d7224 */ /* 0x000fd400078e00ff */
[----:B------:R-:W-:Y:S05]  /*ba40*/  @!P0 BRA `(.L_x_286) ;  /* 0x0000000c006c8947 */ /* 0x000fea0003800000 */
[----:B------:R-:W0:Y:S01]  /*ba50*/  S2R R17, SR_CgaCtaId ;  /* 0x0000000000117919 */ /* 0x000e220000008800 */
[----:B------:R-:W-:Y:S01]  /*ba60*/  LOP3.LUT P0, RZ, R14, 0x1f, RZ, 0xc0, !PT ;  /* 0x0000001f0eff7812 */ /* 0x000fe2000780c0ff */
[----:B------:R-:W-:Y:S01]  /*ba70*/  ULDC UR5, c[0x0][0x758] ;  /* 0x0001d60000057ab9 */ /* 0x000fe20000000800 */
[----:B------:R-:W-:Y:S01]  /*ba80*/  UMOV UR7, 0xffffffff ;  /* 0xffffffff00077882 */ /* 0x000fe20000000000 */
[----:B------:R-:W-:Y:S01]  /*ba90*/  BSSY B0, `(.L_x_286) ;  /* 0x00000d6000007945 */ /* 0x000fe20003800000 */
[C---:B------:R-:W-:Y:S01]  /*baa0*/  ISETP.NE.AND P2, PT, R15.reuse, RZ, PT ;  /* 0x000000ff0f00720c */ /* 0x040fe20003f45270 */
[----:B------:R-:W-:Y:S01]  /*bab0*/  USHF.L.U32 UR7, UR7, UR5, URZ ;  /* 0x0000000507077299 */ /* 0x000fe2000800063f */
[----:B------:R-:W-:Y:S01]  /*bac0*/  ISETP.NE.OR P0, PT, R15, RZ, !P0 ;  /* 0x000000ff0f00720c */ /* 0x000fe20004705670 */
[----:B------:R-:W-:Y:S01]  /*bad0*/  IMAD.MOV.U32 R15, RZ, RZ, 0x1 ;  /* 0x00000001ff0f7424 */ /* 0x000fe200078e00ff */
[----:B------:R-:W-:Y:S01]  /*bae0*/  LOP3.LUT R14, R7, 0x2, RZ, 0xfc, !PT ;  /* 0x00000002070e7812 */ /* 0x000fe200078efcff */
[----:B------:R-:W-:Y:S01]  /*baf0*/  IMAD.MOV.U32 R12, RZ, RZ, 0x1 ;  /* 0x00000001ff0c7424 */ /* 0x000fe200078e00ff */
[----:B------:R-:W-:Y:S01]  /*bb00*/  ULDC UR4, c[0x0][0x700] ;  /* 0x0001c00000047ab9 */ /* 0x000fe20000000800 */
[----:B------:R-:W-:Y:S01]  /*bb10*/  IMAD.MOV.U32 R13, RZ, RZ, RZ ;  /* 0x000000ffff0d7224 */ /* 0x000fe200078e00ff */
[----:B------:R-:W-:Y:S01]  /*bb20*/  UMOV UR8, 0x1 ;  /* 0x0000000100087882 */ /* 0x000fe20000000000 */
[----:B------:R-:W-:-:S02]  /*bb30*/  UIADD3 UR29, UR6, 0x1, URZ ;  /* 0x00000001061d7890 */ /* 0x000fc4000fffe03f */
[----:B------:R-:W-:Y:S02]  /*bb40*/  UIADD3 UR4, UR4, -0x1, URZ ;  /* 0xffffffff04047890 */ /* 0x000fe4000fffe03f */
[----:B------:R-:W-:Y:S02]  /*bb50*/  USHF.L.U32 UR5, UR8, UR5, URZ ;  /* 0x0000000508057299 */ /* 0x000fe4000800063f */
[----:B------:R-:W-:Y:S01]  /*bb60*/  ULOP3.LUT UR7, URZ, UR7, URZ, 0x33, !UPT ;  /* 0x000000073f077292 */ /* 0x000fe2000f8e333f */
[----:B------:R-:W-:Y:S01]  /*bb70*/  ULDC.64 UR30, c[0x0][0x198] ;  /* 0x00006600001e7ab9 */ /* 0x000fe20000000a00 */
[C---:B0-----:R-:W-:Y:S02]  /*bb80*/  IMAD.SHL.U32 R10, R17.reuse, 0x20, RZ ;  /* 0x00000020110a7824 */ /* 0x041fe400078e00ff */
[C---:B------:R-:W-:Y:S02]  /*bb90*/  IMAD.SHL.U32 R16, R17.reuse, 0x400, RZ ;  /* 0x0000040011107824 */ /* 0x040fe400078e00ff */
[----:B------:R-:W-:Y:S01]  /*bba0*/  IMAD.SHL.U32 R17, R17, 0x100, RZ ;  /* 0x0000010011117824 */ /* 0x000fe200078e00ff */
[----:B------:R-:W-:-:S02]  /*bbb0*/  R2UR UR10, R10 ;  /* 0x000000000a0a72ca */ /* 0x000fc400000e0000 */
[----:B------:R-:W-:Y:S02]  /*bbc0*/  LOP3.LUT R16, R16, 0x400, RZ, 0xc0, !PT ;  /* 0x0000040010107812 */ /* 0x000fe400078ec0ff */
[----:B------:R-:W-:-:S09]  /*bbd0*/  LOP3.LUT R17, R17, 0x100, RZ, 0xc0, !PT ;  /* 0x0000010011117812 */ /* 0x000fd200078ec0ff */
[----:B------:R-:W-:-:S12]  /*bbe0*/  ULOP3.LUT UR10, UR10, 0x20, URZ, 0xc0, !UPT ;  /* 0x000000200a0a7892 */ /* 0x000fd8000f8ec03f */
.L_x_298:
[----:B------:R-:W-:-:S03]  /*bbf0*/  UMOV UR8, 0xffffffff ;  /* 0xffffffff00087882 */ /* 0x000fc60000000000 */
[----:B------:R-:W-:Y:S05]  /*bc00*/  BRA.DIV UR8, `(.L_x_287) ;  /* 0x00000012084c7947 */ /* 0x000fea000b800000 */
[----:B------:R-:W-:-:S13]  /*bc10*/  ELECT P1, URZ, PT ;  /* 0x00000000003f782f */ /* 0x000fda0003820000 */
.L_x_313:
[----:B------:R-:W0:Y:S01]  /*bc20*/  LDC R10, c[0x0][0x604] ;  /* 0x00018100ff0a7b82 */ /* 0x000e220000000800 */
[----:B------:R-:W-:Y:S01]  /*bc30*/  BSSY B1, `(.L_x_288) ;  /* 0x0000047000017945 */ /* 0x000fe20003800000 */
[----:B0-----:R-:W-:-:S13]  /*bc40*/  ISETP.LT.OR P1, PT, R10, 0x1, !P1 ;  /* 0x000000010a00780c */ /* 0x001fda0004f21670 */
[----:B------:R-:W-:Y:S05]  /*bc50*/  @P1 BRA `(.L_x_289) ;  /* 0x0000000400101947 */ /* 0x000fea0003800000 */
[----:B------:R-:W-:Y:S01]  /*bc60*/  IMAD.SHL.U32 R19, R5, 0x100, RZ ;  /* 0x0000010005137824 */ /* 0x000fe200078e00ff */
[----:B------:R-:W-:Y:S02]  /*bc70*/  LEA R26, R6, UR10, 0x6 ;  /* 0x0000000a061a7c11 */ /* 0x000fe4000f8e30ff */
[----:B------:R-:W-:Y:S01]  /*bc80*/  CS2R R22, SRZ ;  /* 0x0000000000167805 */ /* 0x000fe2000001ff00 */
[----:B------:R-:W-:Y:S02]  /*bc90*/  IMAD.U32 R24, RZ, RZ, UR29 ;  /* 0x0000001dff187e24 */ /* 0x000fe4000f8e00ff */
[----:B------:R-:W-:Y:S02]  /*bca0*/  IMAD.MOV.U32 R5, RZ, RZ, R12 ;  /* 0x000000ffff057224 */ /* 0x000fe400078e000c */
[----:B------:R-:W-:Y:S02]  /*bcb0*/  IMAD.MOV.U32 R10, RZ, RZ, R13 ;  /* 0x000000ffff0a7224 */ /* 0x000fe400078e000d */
[----:B------:R-:W-:-:S07]  /*bcc0*/  IMAD.MOV.U32 R25, RZ, RZ, RZ ;  /* 0x000000ffff197224 */ /* 0x000fce00078e00ff */
.L_x_293:
[----:B------:R-:W0:Y:S01]  /*bcd0*/  S2R R18, SR_CgaCtaId ;  /* 0x0000000000127919 */ /* 0x000e220000008800 */
[----:B------:R-:W-:-:S04]  /*bce0*/  MOV R11, 0x400 ;  /* 0x00000400000b7802 */ /* 0x000fc80000000f00 */
[----:B0-----:R-:W-:Y:S02]  /*bcf0*/  LEA R21, R18, R11, 0x18 ;  /* 0x0000000b12157211 */ /* 0x001fe400078ec0ff */
[----:B------:R-:W-:Y:S01]  /*bd00*/  SHF.L.U32 R11, R5, 0x1f, RZ ;  /* 0x0000001f050b7819 */ /* 0x000fe200000006ff */
[----:B------:R-:W0:Y:S02]  /*bd10*/  @!P2 LDC R18, c[0x0][0x640] ;  /* 0x00019000ff12ab82 */ /* 0x000e240000000800 */
[----:B------:R-:W-:-:S04]  /*bd20*/  IMAD R20, R10, 0x8, R21 ;  /* 0x000000080a147824 */ /* 0x000fc800078e0215 */
[----:B------:R-:W1:Y:S02]  /*bd30*/  SYNCS.PHASECHK.TRANS64.TRYWAIT P1, [R20+URZ+0x30], R11 ;  /* 0x0000300b140075a7 */ /* 0x000e64000802017f */
[----:B-1----:R-:W-:Y:S05]  /*bd40*/  @!P1 BRA `(.L_x_290) ;  /* 0x00000010001c9947 */ /* 0x002fea0003800000 */
.L_x_314:
[----:B-1----:R-:W-:Y:S01]  /*bd50*/  PRMT R11, R14, 0x9910, RZ ;  /* 0x000099100e0b7816 */ /* 0x002fe200000000ff */
[----:B0-----:R0:W-:Y:S03]  /*bd60*/  @!P2 SYNCS.ARRIVE.TRANS64 RZ, [R20+URZ], R18 ;  /* 0x0000001214ffa9a7 */ /* 0x0011e6000800003f */
[----:B------:R-:W-:-:S13]  /*bd70*/  ISETP.NE.AND P1, PT, R11, 0x2, PT ;  /* 0x000000020b00780c */ /* 0x000fda0003f25270 */
[----:B0-----:R-:W-:Y:S05]  /*bd80*/  @P1 BRA `(.L_x_291) ;  /* 0x0000000000041947 */ /* 0x001fea0003800000 */
[----:B------:R-:W-:Y:S01]  /*bd90*/  BPT.TRAP 0x1 ;  /* 0x000000040000795c */ /* 0x000fe20000300000 */
.L_x_291:
[----:B------:R-:W-:Y:S05]  /*bda0*/  @P0 BRA `(.L_x_292) ;  /* 0x0000000000040947 */ /* 0x000fea0003800000 */
[----:B------:R-:W-:Y:S01]  /*bdb0*/  BPT.TRAP 0x1 ;  /* 0x000000040000795c */ /* 0x000fe20000300000 */
.L_x_292:
[C---:B------:R-:W-:Y:S01]  /*bdc0*/  IMAD R11, R10.reuse, 0x800, R16 ;  /* 0x000008000a0b7824 */ /* 0x040fe200078e0210 */
[----:B------:R-:W-:Y:S01]  /*bdd0*/  R2UR UR13, R21 ;  /* 0x00000000150d72ca */ /* 0x000fe200000e0000 */
[--C-:B------:R-:W-:Y:S01]  /*bde0*/  IMAD R18, R10, 0x8000, R21.reuse ;  /* 0x000080000a127824 */ /* 0x100fe200078e0215 */
[----:B------:R-:W-:Y:S01]  /*bdf0*/  R2UR UR25, R20 ;  /* 0x00000000141972ca */ /* 0x000fe200000e0000 */
[----:B------:R-:W-:Y:S01]  /*be00*/  IMAD R11, R11, 0x2, R21 ;  /* 0x000000020b0b7824 */ /* 0x000fe200078e0215 */
[----:B------:R-:W-:Y:S01]  /*be10*/  R2UR UR28, R4 ;  /* 0x00000000041c72ca */ /* 0x000fe200000e0000 */
[----:B------:R-:W-:Y:S01]  /*be20*/  VIADD R24, R24, 0xffffffff ;  /* 0xffffffff18187836 */ /* 0x000fe20000000000 */
[----:B------:R-:W-:Y:S01]  /*be30*/  R2UR UR16, R18 ;  /* 0x00000000121072ca */ /* 0x000fe200000e0000 */
[----:B------:R-:W-:Y:S01]  /*be40*/  UIADD3 UR14, UP0, UR30, 0xf0, URZ ;  /* 0x000000f01e0e7890 */ /* 0x000fe2000ff1e03f */
[----:B------:R-:W-:Y:S01]  /*be50*/  R2UR UR24, R11 ;  /* 0x000000000b1872ca */ /* 0x000fe200000e0000 */
[----:B------:R-:W-:Y:S01]  /*be60*/  IMAD R11, R10, 0x200, R17 ;  /* 0x000002000a0b7824 */ /* 0x000fe200078e0211 */
[----:B------:R-:W-:Y:S01]  /*be70*/  R2UR UR26, R23 ;  /* 0x00000000171a72ca */ /* 0x000fe200000e0000 */
[----:B------:R-:W-:Y:S01]  /*be80*/  UIADD3 UR32, UP1, UR30, 0x1f0, URZ ;  /* 0x000001f01e207890 */ /* 0x000fe2000ff3e03f */
[----:B------:R-:W-:Y:S01]  /*be90*/  R2UR UR27, R26 ;  /* 0x000000001a1b72ca */ /* 0x000fe200000e0000 */
[----:B------:R-:W-:Y:S01]  /*bea0*/  UIADD3 UR34, UP2, UR30, 0x2f0, URZ ;  /* 0x000002f01e227890 */ /* 0x000fe2000ff5e03f */
[----:B------:R-:W-:Y:S01]  /*beb0*/  R2UR UR8, R11 ;  /* 0x000000000b0872ca */ /* 0x000fe200000e0000 */
[----:B------:R-:W-:Y:S01]  /*bec0*/  UIADD3.X UR15, URZ, UR31, URZ, UP0, !UPT ;  /* 0x0000001f3f0f7290 */ /* 0x000fe200087fe43f */
[----:B------:R-:W-:Y:S01]  /*bed0*/  R2UR UR11, R6 ;  /* 0x00000000060b72ca */ /* 0x000fe200000e0000 */
[----:B------:R-:W-:Y:S01]  /*bee0*/  UIADD3.X UR33, URZ, UR31, URZ, UP1, !UPT ;  /* 0x0000001f3f217290 */ /* 0x000fe20008ffe43f */
[----:B------:R-:W-:Y:S01]  /*bef0*/  R2UR UR12, R25 ;  /* 0x00000000190c72ca */ /* 0x000fe200000e0000 */
[----:B------:R-:W-:Y:S01]  /*bf00*/  VIADD R10, R10, 0x1 ;  /* 0x000000010a0a7836 */ /* 0x000fe20000000000 */
[----:B------:R-:W-:Y:S01]  /*bf10*/  R2UR UR18, R22 ;  /* 0x00000000161272ca */ /* 0x000fe200000e0000 */
[----:B------:R-:W-:Y:S01]  /*bf20*/  UIADD3 UR24, UR24, 0x180, URZ ;  /* 0x0000018018187890 */ /* 0x000fe2000fffe03f */
[----:B------:R-:W-:Y:S01]  /*bf30*/  R2UR UR19, R19 ;  /* 0x00000000131372ca */ /* 0x000fe200000e0000 */
[----:B------:R-:W-:Y:S01]  /*bf40*/  UIADD3.X UR35, URZ, UR31, URZ, UP2, !UPT ;  /* 0x0000001f3f237290 */ /* 0x000fe200097fe43f */
[----:B------:R-:W-:Y:S01]  /*bf50*/  ISETP.GT.AND P3, PT, R24, 0x1, PT ;  /* 0x000000011800780c */ /* 0x000fe20003f64270 */
[----:B------:R-:W-:Y:S01]  /*bf60*/  UIADD3 UR16, UR16, 0x6180, URZ ;  /* 0x0000618010107890 */ /* 0x000fe2000fffe03f */
[C---:B------:R-:W-:Y:S01]  /*bf70*/  ISETP.NE.AND P1, PT, R10.reuse, 0x6, PT ;  /* 0x000000060a00780c */ /* 0x040fe20003f25270 */
[----:B------:R-:W-:Y:S01]  /*bf80*/  UIADD3 UR8, UR13, 0x36180, UR8 ;  /* 0x000361800d087890 */ /* 0x000fe2000fffe008 */
[----:B------:R-:W-:Y:S01]  /*bf90*/  VIADD R25, R25, 0x1 ;  /* 0x0000000119197836 */ /* 0x000fe20000000000 */
[----:B------:R-:W-:Y:S01]  /*bfa0*/  UMOV UR21, 0x30000 ;  /* 0x0003000000157882 */ /* 0x000fe20000000000 */
[----:B------:R-:W-:Y:S01]  /*bfb0*/  UMOV UR22, 0x0 ;  /* 0x0000000000167882 */ /* 0x000fe20000000000 */
[----:B------:R-:W-:Y:S01]  /*bfc0*/  UMOV UR23, 0x10000000 ;  /* 0x1000000000177882 */ /* 0x000fe20000000000 */
[----:B------:R-:W-:Y:S01]  /*bfd0*/  UMOV UR9, UR25 ;  /* 0x0000001900097c82 */ /* 0x000fe20008000000 */
[----:B------:R-:W-:Y:S01]  /*bfe0*/  UMOV UR13, UR28 ;  /* 0x0000001c000d7c82 */ /* 0x000fe20008000000 */
[----:B------:R-:W-:Y:S01]  /*bff0*/  UMOV UR17, UR25 ;  /* 0x0000001900117c82 */ /* 0x000fe20008000000 */
[----:B------:R0:W-:Y:S01]  /*c000*/  UTMALDG.3D.MULTICAST [UR24], [UR14], UR21, desc[UR22] ;  /* 0x000016180e0073b4 */ /* 0x0001e20008011815 */
[----:B------:R-:W-:Y:S01]  /*c010*/  UMOV UR20, UR28 ;  /* 0x0000001c00147c82 */ /* 0x000fe20008000000 */
[----:B------:R-:W-:Y:S01]  /*c020*/  SEL R18, RZ, 0x1, P1 ;  /* 0x00000001ff127807 */ /* 0x000fe20000800000 */
[----:B------:R-:W-:Y:S01]  /*c030*/  VIADD R23, R23, 0x20 ;  /* 0x0000002017177836 */ /* 0x000fe20000000000 */
[----:B------:R-:W-:Y:S01]  /*c040*/  SEL R10, R10, RZ, P1 ;  /* 0x000000ff0a0a7207 */ /* 0x000fe20000800000 */
[----:B------:R-:W-:Y:S01]  /*c050*/  VIADD R22, R22, 0x40 ;  /* 0x0000004016167836 */ /* 0x000fe20000000000 */
[----:B------:R-:W-:Y:S01]  /*c060*/  LOP3.LUT R5, R5, R18, RZ, 0x3c, !PT ;  /* 0x0000001205057212 */ /* 0x000fe200078e3cff */
[----:B------:R0:W-:Y:S01]  /*c070*/  UTMALDG.4D.MULTICAST [UR8], [UR32], UR21, desc[UR22] ;  /* 0x00001608200073b4 */ /* 0x0001e20008019815 */
[----:B------:R0:W-:Y:S02]  /*c080*/  UTMALDG.3D [UR16], [UR34], desc[UR22] ;  /* 0x00001610220075b4 */ /* 0x0001e40008011000 */
[----:B0-----:R-:W-:Y:S05]  /*c090*/  @P3 BRA `(.L_x_293) ;  /* 0xfffffffc000c3947 */ /* 0x001fea000383ffff */
.L_x_289:
[----:B------:R-:W-:Y:S05]  /*c0a0*/  BSYNC B1 ;  /* 0x0000000000017941 */ /* 0x000fea0003800000 */
.L_x_288:
[----:B------:R-:W-:Y:S01]  /*c0b0*/  LOP3.LUT P5, RZ, R15, 0xff, RZ, 0xc0, !PT ;  /* 0x000000ff0fff7812 */ /* 0x000fe200078ac0ff */
[----:B------:R-:W-:Y:S01]  /*c0c0*/  VIADD R6, R13, UR6 ;  /* 0x000000060d067c36 */ /* 0x000fe20008000000 */
[----:B------:R-:W-:Y:S01]  /*c0d0*/  ULDC.64 UR8, c[0x0][0x750] ;  /* 0x0001d40000087ab9 */ /* 0x000fe20000000a00 */
[----:B------:R-:W-:Y:S01]  /*c0e0*/  IMAD.U32 R11, RZ, RZ, UR6 ;  /* 0x00000006ff0b7e24 */ /* 0x000fe2000f8e00ff */
[----:B------:R-:W-:Y:S01]  /*c0f0*/  UISETP.GE.U32.AND UP0, UPT, UR6, 0x6, UPT ;  /* 0x000000060600788c */ /* 0x000fe2000bf06070 */
[----:B------:R-:W-:Y:S01]  /*c100*/  BSSY B1, `(.L_x_294) ;  /* 0x000006c000017945 */ /* 0x000fe20003800000 */
[----:B------:R-:W-:Y:S02]  /*c110*/  ISETP.GT.U32.AND P1, PT, R6, 0x5, PT ;  /* 0x000000050600780c */ /* 0x000fe40003f24070 */
[----:B------:R-:W-:Y:S02]  /*c120*/  PRMT R15, RZ, 0x7610, R15 ;  /* 0x00007610ff0f7816 */ /* 0x000fe4000000000f */
[----:B------:R-:W-:-:S02]  /*c130*/  ISETP.LT.U32.AND P1, PT, R11, 0x6, P1 ;  /* 0x000000060b00780c */ /* 0x000fc40000f21070 */
[----:B------:R-:W-:Y:S01]  /*c140*/  PLOP3.LUT P3, PT, PT, PT, UP0, 0x80, 0x0 ;  /* 0x000000000000781c */ /* 0x000fe20003f6f008 */
[----:B------:R-:W0:Y:S01]  /*c150*/  @P5 S2R R5, SR_CgaCtaId ;  /* 0x0000000000055919 */ /* 0x000e220000008800 */
[----:B------:R-:W-:-:S04]  /*c160*/  @P5 MOV R4, 0x400 ;  /* 0x0000040000045802 */ /* 0x000fc80000000f00 */
[----:B0-----:R-:W-:Y:S01]  /*c170*/  @P5 LEA R10, R5, R4, 0x18 ;  /* 0x00000004050a5211 */ /* 0x001fe200078ec0ff */
[----:B------:R-:W-:-:S03]  /*c180*/  IMAD.WIDE.U32 R4, R6, -0x55555555, RZ ;  /* 0xaaaaaaab06047825 */ /* 0x000fc600078e00ff */
[----:B------:R0:W-:Y:S01]  /*c190*/  @P5 SYNCS.ARRIVE.TRANS64.A1T0 RZ, [R10+URZ+0x98], RZ ;  /* 0x000098ff0aff59a7 */ /* 0x0001e2000810003f */
[----:B------:R-:W-:Y:S01]  /*c1a0*/  IADD3 R2, P5, R2, R8, RZ ;  /* 0x0000000802027210 */ /* 0x000fe20007fbe0ff */
[----:B------:R-:W-:Y:S01]  /*c1b0*/  IMAD.MOV.U32 R4, RZ, RZ, -0x1 ;  /* 0xffffffffff047424 */ /* 0x000fe200078e00ff */
[----:B------:R-:W-:Y:S02]  /*c1c0*/  SHF.R.U32.HI R11, RZ, 0x2, R5 ;  /* 0x00000002ff0b7819 */ /* 0x000fe40000011605 */
[----:B------:R-:W-:Y:S01]  /*c1d0*/  SEL R5, RZ, 0x1, !P1 ;  /* 0x00000001ff057807 */ /* 0x000fe20004800000 */
[----:B------:R-:W-:Y:S01]  /*c1e0*/  IMAD.X R3, R3, 0x1, R0, P5 ;  /* 0x0000000103037824 */ /* 0x000fe200028e0600 */
[----:B------:R-:W-:Y:S01]  /*c1f0*/  ISETP.GE.U32.AND P1, PT, R2, UR8, PT ;  /* 0x0000000802007c0c */ /* 0x000fe2000bf26070 */
[----:B------:R-:W-:Y:S01]  /*c200*/  IMAD R13, R11, -0x6, R6 ;  /* 0xfffffffa0b0d7824 */ /* 0x000fe200078e0206 */
[----:B------:R-:W-:Y:S01]  /*c210*/  LOP3.LUT R12, R12, R5, RZ, 0x3c, !PT ;  /* 0x000000050c0c7212 */ /* 0x000fe200078e3cff */
[----:B------:R-:W-:Y:S01]  /*c220*/  IMAD.MOV.U32 R6, RZ, RZ, -0x1 ;  /* 0xffffffffff067424 */ /* 0x000fe200078e00ff */
[----:B------:R-:W-:Y:S01]  /*c230*/  ISETP.GE.U32.AND.EX P1, PT, R3, UR9, PT, P1 ;  /* 0x0000000903007c0c */ /* 0x000fe2000bf26110 */
[----:B------:R-:W-:Y:S01]  /*c240*/  IMAD.MOV.U32 R5, RZ, RZ, -0x1 ;  /* 0xffffffffff057424 */ /* 0x000fe200078e00ff */
[----:B------:R-:W-:-:S02]  /*c250*/  @P3 LOP3.LUT R12, R12, 0x1, R11, 0x78, !PT ;  /* 0x000000010c0c3812 */ /* 0x000fc400078e780b */
[----:B0-----:R-:W-:-:S09]  /*c260*/  PRMT R10, RZ, 0x7610, R10 ;  /* 0x00007610ff0a7816 */ /* 0x001fd2000000000a */
[----:B------:R-:W-:Y:S05]  /*c270*/  @P1 BRA `(.L_x_295) ;  /* 0x0000000400501947 */ /* 0x000fea0003800000 */
[----:B------:R-:W0:Y:S01]  /*c280*/  S2R R6, SR_CTAID.X ;  /* 0x0000000000067919 */ /* 0x000e220000002500 */
[----:B------:R-:W-:Y:S01]  /*c290*/  ULDC.64 UR8, c[0x0][0x728] ;  /* 0x0001ca0000087ab9 */ /* 0x000fe20000000a00 */
[----:B------:R-:W-:Y:S01]  /*c2a0*/  ULDC UR12, c[0x0][0x730] ;  /* 0x0001cc00000c7ab9 */ /* 0x000fe20000000800 */
[----:B------:R-:W-:Y:S01]  /*c2b0*/  ISETP.NE.U32.AND P1, PT, RZ, UR8, PT ;  /* 0x00000008ff007c0c */ /* 0x000fe2000bf25070 */
[----:B------:R-:W1:Y:S01]  /*c2c0*/  S2R R19, SR_CTAID.Y ;  /* 0x0000000000137919 */ /* 0x000e620000002600 */
[----:B------:R-:W-:Y:S01]  /*c2d0*/  ULDC UR13, c[0x0][0x150] ;  /* 0x00005400000d7ab9 */ /* 0x000fe20000000800 */
[----:B------:R-:W-:Y:S01]  /*c2e0*/  IMAD.MOV.U32 R4, RZ, RZ, R2 ;  /* 0x000000ffff047224 */ /* 0x000fe200078e0002 */
[----:B------:R-:W-:Y:S01]  /*c2f0*/  ISETP.NE.AND.EX P1, PT, RZ, UR9, PT, P1 ;  /* 0x00000009ff007c0c */ /* 0x000fe2000bf25310 */
[----:B------:R-:W-:Y:S01]  /*c300*/  IMAD.MOV.U32 R5, RZ, RZ, R3 ;  /* 0x000000ffff057224 */ /* 0x000fe200078e0003 */
[----:B0-----:R-:W-:-:S11]  /*c310*/  I2FP.F32.U32 R20, R6 ;  /* 0x0000000600147245 */ /* 0x001fd60000201000 */
[----:B------:R-:W-:Y:S05]  /*c320*/  @!P1 BRA `(.L_x_296) ;  /* 0x0000000000289947 */ /* 0x000fea0003800000 */
[----:B------:R-:W-:Y:S02]  /*c330*/  ULDC UR11, c[0x0][0x734] ;  /* 0x0001cd00000b7ab9 */ /* 0x000fe40000000800 */
[----:B------:R-:W-:-:S05]  /*c340*/  IADD3 R5, P1, R2, UR11, RZ ;  /* 0x0000000b02057c10 */ /* 0x000fca000ff3e0ff */
[----:B------:R-:W-:-:S04]  /*c350*/  IMAD.X R21, RZ, RZ, R3, P1 ;  /* 0x000000ffff157224 */ /* 0x000fc800008e0603 */
[----:B------:R-:W-:-:S04]  /*c360*/  IMAD.WIDE.U32 R10, R21, UR8, RZ ;  /* 0x00000008150a7c25 */ /* 0x000fc8000f8e00ff */
[----:B------:R-:W-:-:S04]  /*c370*/  IMAD.WIDE.U32 R10, P1, R5, UR9, R10 ;  /* 0x00000009050a7c25 */ /* 0x000fc8000f82000a */
[----:B------:R-:W-:-:S04]  /*c380*/  IMAD.WIDE.U32 R4, R5, UR8, RZ ;  /* 0x0000000805047c25 */ /* 0x000fc8000f8e00ff */
[----:B------:R-:W-:Y:S01]  /*c390*/  IMAD.MOV.U32 R4, RZ, RZ, R11 ;  /* 0x000000ffff047224 */ /* 0x000fe200078e000b */
[----:B------:R-:W-:Y:S01]  /*c3a0*/  IADD3 RZ, P3, R5, R10, RZ ;  /* 0x0000000a05ff7210 */ /* 0x000fe20007f7e0ff */
[----:B------:R-:W-:-:S04]  /*c3b0*/  IMAD.X R5, RZ, RZ, RZ, P1 ;  /* 0x000000ffff057224 */ /* 0x000fc800008e06ff */
[----:B------:R-:W-:-:S08]  /*c3c0*/  IMAD.WIDE.U32.X R4, R21, UR9, R4, P3 ;  /* 0x0000000915047c25 */ /* 0x000fd000098e0404 */
.L_x_296:
[--C-:B------:R-:W-:Y:S01]  /*c3d0*/  SHF.R.U64 R18, R4, UR12, R5.reuse ;  /* 0x0000000c04127c19 */ /* 0x100fe20008001205 */
[----:B------:R-:W-:Y:S01]  /*c3e0*/  FMUL R20, R20, UR13 ;  /* 0x0000000d14147c20 */ /* 0x000fe20008400000 */
[----:B------:R-:W0:Y:S01]  /*c3f0*/  LDC R21, c[0x0][0x144] ;  /* 0x00005100ff157b82 */ /* 0x000e220000000800 */
[----:B-1----:R-:W-:Y:S01]  /*c400*/  I2FP.F32.U32 R10, R19 ;  /* 0x00000013000a7245 */ /* 0x002fe20000201000 */
[----:B------:R-:W-:Y:S01]  /*c410*/  ULDC UR11, c[0x0][0x154] ;  /* 0x00005500000b7ab9 */ /* 0x000fe20000000800 */
[----:B------:R-:W-:Y:S01]  /*c420*/  SHF.R.U32.HI R4, RZ, UR12, R5 ;  /* 0x0000000cff047c19 */ /* 0x000fe20008011605 */
[----:B------:R-:W-:Y:S01]  /*c430*/  ULDC.64 UR8, c[0x0][0x720] ;  /* 0x0001c80000087ab9 */ /* 0x000fe20000000a00 */
[----:B------:R-:W-:Y:S01]  /*c440*/  IADD3 R5, P1, RZ, -R18, RZ ;  /* 0x80000012ff057210 */ /* 0x000fe20007f3e0ff */
[----:B------:R-:W1:Y:S01]  /*c450*/  F2I.U32.TRUNC.NTZ R20, R20 ;  /* 0x0000001400147305 */ /* 0x000e62000020f000 */
[----:B------:R-:W-:Y:S01]  /*c460*/  FMUL R10, R10, UR11 ;  /* 0x0000000b0a0a7c20 */ /* 0x000fe20008400000 */
[----:B------:R-:W2:Y:S01]  /*c470*/  LDC R22, c[0x0][0x148] ;  /* 0x00005200ff167b82 */ /* 0x000ea20000000800 */
[----:B------:R-:W-:Y:S01]  /*c480*/  ULDC.64 UR12, c[0x0][0x740] ;  /* 0x0001d000000c7ab9 */ /* 0x000fe20000000a00 */
[----:B------:R-:W-:Y:S01]  /*c490*/  IMAD.X R4, RZ, RZ, ~R4, P1 ;  /* 0x000000ffff047224 */ /* 0x000fe200008e0e04 */
[----:B------:R-:W-:-:S03]  /*c4a0*/  ISETP.NE.U32.AND P1, PT, RZ, UR12, PT ;  /* 0x0000000cff007c0c */ /* 0x000fc6000bf25070 */
[----:B------:R-:W-:Y:S01]  /*c4b0*/  IMAD R4, R4, UR8, RZ ;  /* 0x0000000804047c24 */ /* 0x000fe2000f8e02ff */
[----:B------:R-:W3:Y:S01]  /*c4c0*/  F2I.U32.TRUNC.NTZ R10, R10 ;  /* 0x0000000a000a7305 */ /* 0x000ee2000020f000 */
[----:B------:R-:W-:Y:S02]  /*c4d0*/  ISETP.NE.AND.EX P1, PT, RZ, UR13, PT, P1 ;  /* 0x0000000dff007c0c */ /* 0x000fe4000bf25310 */
[C---:B------:R-:W-:Y:S02]  /*c4e0*/  IMAD R11, R5.reuse, UR9, R4 ;  /* 0x00000009050b7c24 */ /* 0x040fe4000f8e0204 */
[----:B------:R-:W-:Y:S01]  /*c4f0*/  IMAD.WIDE.U32 R4, R5, UR8, R2 ;  /* 0x0000000805047c25 */ /* 0x000fe2000f8e0002 */
[----:B------:R-:W-:-:S03]  /*c500*/  ULDC UR8, c[0x0][0x718] ;  /* 0x0001c60000087ab9 */ /* 0x000fc60000000800 */
[----:B-1----:R-:W-:Y:S02]  /*c510*/  IMAD.MOV R20, RZ, RZ, -R20 ;  /* 0x000000ffff147224 */ /* 0x002fe400078e0a14 */
[----:B------:R-:W-:Y:S02]  /*c520*/  IMAD.IADD R5, R5, 0x1, R11 ;  /* 0x0000000105057824 */ /* 0x000fe400078e020b */
[----:B0-----:R-:W-:-:S03]  /*c530*/  IMAD R6, R21, R20, R6 ;  /* 0x0000001415067224 */ /* 0x001fc600078e0206 */
[--C-:B------:R-:W-:Y:S01]  /*c540*/  SHF.R.U64 R20, R4, UR8, R5.reuse ;  /* 0x0000000804147c19 */ /* 0x100fe20008001205 */
[----:B---3--:R-:W-:Y:S01]  /*c550*/  IMAD.MOV R4, RZ, RZ, -R10 ;  /* 0x000000ffff047224 */ /* 0x008fe200078e0a0a */
[----:B------:R-:W-:Y:S01]  /*c560*/  SHF.R.U32.HI R5, RZ, UR8, R5 ;  /* 0x00000008ff057c19 */ /* 0x000fe20008011605 */
[----:B------:R-:W-:Y:S02]  /*c570*/  ULDC UR8, c[0x0][0x708] ;  /* 0x0001c20000087ab9 */ /* 0x000fe40000000800 */
[----:B--2---:R-:W-:Y:S01]  /*c580*/  @P4 IMAD R6, R22, R4, R19 ;  /* 0x0000000416064224 */ /* 0x004fe200078e0213 */
[--C-:B------:R-:W-:Y:S02]  /*c590*/  SHF.R.U64 R22, R20, UR8, R5.reuse ;  /* 0x0000000814167c19 */ /* 0x100fe40008001205 */
[----:B------:R-:W-:Y:S01]  /*c5a0*/  SHF.R.U32.HI R5, RZ, UR8, R5 ;  /* 0x00000008ff057c19 */ /* 0x000fe20008011605 */
[----:B------:R-:W-:-:S03]  /*c5b0*/  ULDC UR8, c[0x0][0x758] ;  /* 0x0001d60000087ab9 */ /* 0x000fc60000000800 */
[--C-:B------:R-:W-:Y:S02]  /*c5c0*/  SHF.R.U64 R19, R22, UR8, R5.reuse ;  /* 0x0000000816137c19 */ /* 0x100fe40008001205 */
[----:B------:R-:W-:-:S03]  /*c5d0*/  SHF.R.U32.HI R21, RZ, UR8, R5 ;  /* 0x00000008ff157c19 */ /* 0x000fc60008011605 */
[----:B------:R-:W-:Y:S02]  /*c5e0*/  IMAD.MOV.U32 R10, RZ, RZ, R19 ;  /* 0x000000ffff0a7224 */ /* 0x000fe400078e0013 */
[----:B------:R-:W-:Y:S01]  /*c5f0*/  IMAD.MOV.U32 R5, RZ, RZ, R21 ;  /* 0x000000ffff057224 */ /* 0x000fe200078e0015 */
[----:B------:R-:W-:Y:S06]  /*c600*/  @!P1 BRA `(.L_x_297) ;  /* 0x00000000002c9947 */ /* 0x000fec0003800000 */
        /* <DEDUP_REMOVED lines=9> */
[----:B------:R-:W-:-:S04]  /*c6a0*/  IMAD.WIDE.U32.X R4, R21, UR13, R4, P3 ;  /* 0x0000000d15047c25 */ /* 0x000fc800098e0404 */
[----:B------:R-:W-:-:S07]  /*c6b0*/  IMAD.MOV.U32 R10, RZ, RZ, R4 ;  /* 0x000000ffff0a7224 */ /* 0x000fce00078e0004 */
.L_x_297:
[----:B------:R-:W-:Y:S01]  /*c6c0*/  ULDC UR8, c[0x0][0x748] ;  /* 0x0001d20000087ab9 */ /* 0x000fe20000000800 */
[----:B------:R-:W-:Y:S01]  /*c6d0*/  LOP3.LUT R4, R22, UR7, RZ, 0xc0, !PT ;  /* 0x0000000716047c12 */ /* 0x000fe2000f8ec0ff */
[----:B------:R-:W-:Y:S01]  /*c6e0*/  ULDC UR9, c[0x0][0x710] ;  /* 0x0001c40000097ab9 */ /* 0x000fe20000000800 */
[----:B------:R-:W-:Y:S01]  /*c6f0*/  SHF.R.U64 R5, R10, UR8, R5 ;  /* 0x000000080a057c19 */ /* 0x000fe20008001205 */
[----:B------:R-:W-:Y:S01]  /*c700*/  ULDC UR8, c[0x0][0x738] ;  /* 0x0001ce0000087ab9 */ /* 0x000fe20000000800 */
[----:B------:R-:W-:-:S03]  /*c710*/  LOP3.LUT R20, R20, UR4, RZ, 0xc0, !PT ;  /* 0x0000000414147c12 */ /* 0x000fc6000f8ec0ff */
[----:B------:R-:W-:Y:S02]  /*c720*/  IMAD.MOV R10, RZ, RZ, -R5 ;  /* 0x000000ffff0a7224 */ /* 0x000fe400078e0a05 */
[----:B------:R-:W-:Y:S02]  /*c730*/  IMAD R5, R5, UR5, R4 ;  /* 0x0000000505057c24 */ /* 0x000fe4000f8e0204 */
[----:B------:R-:W-:Y:S01]  /*c740*/  IMAD R19, R10, UR8, R19 ;  /* 0x000000080a137c24 */ /* 0x000fe2000f8e0213 */
[----:B------:R-:W-:Y:S01]  /*c750*/  ULDC UR8, c[0x0][0x700] ;  /* 0x0001c00000087ab9 */ /* 0x000fe20000000800 */
[----:B------:R-:W-:Y:S02]  /*c760*/  IMAD R6, R5, UR9, R6 ;  /* 0x0000000905067c24 */ /* 0x000fe4000f8e0206 */
[----:B------:R-:W-:Y:S02]  /*c770*/  IMAD R19, R19, UR8, R20 ;  /* 0x0000000813137c24 */ /* 0x000fe4000f8e0214 */
[----:B------:R-:W-:-:S02]  /*c780*/  IMAD.MOV.U32 R10, RZ, RZ, 0x1 ;  /* 0x00000001ff0a7424 */ /* 0x000fc400078e00ff */
[----:B------:R-:W-:Y:S01]  /*c790*/  IMAD.MOV.U32 R4, RZ, RZ, R18 ;  /* 0x000000ffff047224 */ /* 0x000fe200078e0012 */
[----:B------:R-:W-:Y:S02]  /*c7a0*/  SEL R5, R19, R6, !P4 ;  /* 0x0000000613057207 */ /* 0x000fe40006000000 */
[----:B------:R-:W-:-:S07]  /*c7b0*/  SEL R6, R6, R19, !P4 ;  /* 0x0000001306067207 */ /* 0x000fce0006000000 */
.L_x_295:
[----:B------:R-:W-:Y:S05]  /*c7c0*/  BSYNC B1 ;  /* 0x0000000000017941 */ /* 0x000fea0003800000 */
.L_x_294:
[----:B------:R-:W-:-:S13]  /*c7d0*/  LOP3.LUT P1, RZ, R10, 0xff, RZ, 0xc0, !PT ;  /* 0x000000ff0aff7812 */ /* 0x000fda000782c0ff */
[----:B------:R-:W-:Y:S05]  /*c7e0*/  @P1 BRA `(.L_x_298) ;  /* 0xfffffff400001947 */ /* 0x000fea000383ffff */
[----:B------:R-:W-:Y:S05]  /*c7f0*/  BSYNC B0 ;  /* 0x0000000000007941 */ /* 0x000fea0003800000 */
.L_x_286:
[----:B------:R-:W-:-:S03]  /*c800*/  UMOV UR8, 0xffffffff ;  /* 0xffffffff00087882 */ /* 0x000fc60000000000 */
[----:B------:R-:W-:Y:S05]  /*c810*/  BRA.DIV UR8, `(.L_x_299) ;  /* 0x00000006087c7947 */ /* 0x000fea000b800000 */
[----:B------:R-:W-:-:S13]  /*c820*/  ELECT P0, URZ, PT ;  /* 0x00000000003f782f */ /* 0x000fda0003800000 */
.L_x_317:
[----:B------:R-:W-:Y:S04]  /*c830*/  BSSY B0, `(.L_x_300) ;  /* 0x000003d000007945 */ /* 0x000fe80003800000 */
[----:B------:R-:W-:Y:S05]  /*c840*/  @!P0 BRA `(.L_x_301) ;  /* 0x0000000000ec8947 */ /* 0x000fea0003800000 */
[----:B------:R-:W-:-:S04]  /*c850*/  LOP3.LUT R7, R7, 0x2, RZ, 0xfc, !PT ;  /* 0x0000000207077812 */ /* 0x000fc800078efcff */
[----:B------:R-:W-:-:S13]  /*c860*/  ISETP.NE.AND P0, PT, R7, 0x3, PT ;  /* 0x000000030700780c */ /* 0x000fda0003f05270 */
[----:B------:R-:W-:Y:S05]  /*c870*/  @!P0 BRA `(.L_x_302) ;  /* 0x0000000000048947 */ /* 0x000fea0003800000 */
[----:B------:R-:W-:Y:S01]  /*c880*/  BPT.TRAP 0x1 ;  /* 0x000000040000795c */ /* 0x000fe20000300000 */
.L_x_302:
[----:B------:R-:W0:Y:S01]  /*c890*/  S2R R3, SR_CgaCtaId ;  /* 0x0000000000037919 */ /* 0x000e220000008800 */
[----:B------:R-:W-:Y:S02]  /*c8a0*/  MOV R0, 0x400 ;  /* 0x0000040000007802 */ /* 0x000fe40000000f00 */
[----:B------:R-:W-:Y:S02]  /*c8b0*/  SHF.L.U32 R2, R12, 0x1f, RZ ;  /* 0x0000001f0c027819 */ /* 0x000fe400000006ff */
[----:B0-----:R-:W-:-:S05]  /*c8c0*/  LEA R0, R3, R0, 0x18 ;  /* 0x0000000003007211 */ /* 0x001fca00078ec0ff */
[----:B------:R-:W-:-:S04]  /*c8d0*/  VIADD R0, R0, 0x30 ;  /* 0x0000003000007836 */ /* 0x000fc80000000000 */
[C---:B------:R-:W-:Y:S02]  /*c8e0*/  IMAD R5, R13.reuse, 0x8, R0 ;  /* 0x000000080d057824 */ /* 0x040fe400078e0200 */
[----:B------:R-:W-:Y:S02]  /*c8f0*/  VIADD R13, R13, 0x1 ;  /* 0x000000010d0d7836 */ /* 0x000fe40000000000 */
[----:B------:R-:W0:Y:S03]  /*c900*/  SYNCS.PHASECHK.TRANS64.TRYWAIT P0, [R5+URZ], R2 ;  /* 0x00000002050075a7 */ /* 0x000e26000800017f */
[----:B------:R-:W-:-:S04]  /*c910*/  ISETP.NE.AND P1, PT, R13, 0x6, PT ;  /* 0x000000060d00780c */ /* 0x000fc80003f25270 */
[----:B------:R-:W-:Y:S02]  /*c920*/  SEL R3, RZ, 0x1, P1 ;  /* 0x00000001ff037807 */ /* 0x000fe40000800000 */
[----:B------:R-:W-:Y:S02]  /*c930*/  SEL R13, R13, RZ, P1 ;  /* 0x000000ff0d0d7207 */ /* 0x000fe40000800000 */
[----:B------:R-:W-:-:S03]  /*c940*/  LOP3.LUT R12, R12, R3, RZ, 0x3c, !PT ;  /* 0x000000030c0c7212 */ /* 0x000fc600078e3cff */
[----:B------:R-:W-:Y:S01]  /*c950*/  IMAD R7, R13, 0x8, R0 ;  /* 0x000000080d077824 */ /* 0x000fe200078e0200 */
[----:B------:R-:W-:Y:S01]  /*c960*/  SHF.L.U32 R4, R12, 0x1f, RZ ;  /* 0x0000001f0c047819 */ /* 0x000fe200000006ff */
[----:B0-----:R-:W-:Y:S06]  /*c970*/  @!P0 BRA `(.L_x_303) ;  /* 0x0000000400488947 */ /* 0x001fec0003800000 */
.L_x_318:
[----:B------:R-:W1:Y:S01]  /*c980*/  SYNCS.PHASECHK.TRANS64.TRYWAIT P0, [R7+URZ], R4 ;  /* 0x00000004070075a7 */ /* 0x000e62000800017f */
[----:B0-----:R-:W-:-:S05]  /*c990*/  VIADD R2, R13, 0x1 ;  /* 0x000000010d027836 */ /* 0x001fca0000000000 */
[----:B------:R-:W-:-:S04]  /*c9a0*/  ISETP.NE.AND P1, PT, R2, 0x6, PT ;  /* 0x000000060200780c */ /* 0x000fc80003f25270 */
[----:B------:R-:W-:Y:S02]  /*c9b0*/  SEL R3, RZ, 0x1, P1 ;  /* 0x00000001ff037807 */ /* 0x000fe40000800000 */
[----:B------:R-:W-:Y:S02]  /*c9c0*/  SEL R9, R2, RZ, P1 ;  /* 0x000000ff02097207 */ /* 0x000fe40000800000 */
[----:B------:R-:W-:-:S03]  /*c9d0*/  LOP3.LUT R12, R12, R3, RZ, 0x3c, !PT ;  /* 0x000000030c0c7212 */ /* 0x000fc600078e3cff */
[----:B------:R-:W-:Y:S01]  /*c9e0*/  IMAD R6, R9, 0x8, R0 ;  /* 0x0000000809067824 */ /* 0x000fe200078e0200 */
[----:B------:R-:W-:Y:S01]  /*c9f0*/  SHF.L.U32 R5, R12, 0x1f, RZ ;  /* 0x0000001f0c057819 */ /* 0x000fe200000006ff */
[----:B-1----:R-:W-:Y:S06]  /*ca00*/  @!P0 BRA `(.L_x_304) ;  /* 0x0000000400388947 */ /* 0x002fec0003800000 */
.L_x_319:
[----:B------:R-:W1:Y:S01]  /*ca10*/  SYNCS.PHASECHK.TRANS64.TRYWAIT P0, [R6+URZ], R5 ;  /* 0x00000005060075a7 */ /* 0x000e62000800017f */
[----:B------:R-:W-:-:S05]  /*ca20*/  VIADD R2, R9, 0x1 ;  /* 0x0000000109027836 */ /* 0x000fca0000000000 */
[----:B------:R-:W-:-:S04]  /*ca30*/  ISETP.NE.AND P1, PT, R2, 0x6, PT ;  /* 0x000000060200780c */ /* 0x000fc80003f25270 */
[----:B------:R-:W-:Y:S02]  /*ca40*/  SEL R3, RZ, 0x1, P1 ;  /* 0x00000001ff037807 */ /* 0x000fe40000800000 */
[----:B0-----:R-:W-:Y:S02]  /*ca50*/  SEL R7, R2, RZ, P1 ;  /* 0x000000ff02077207 */ /* 0x001fe40000800000 */
[----:B------:R-:W-:-:S03]  /*ca60*/  LOP3.LUT R12, R12, R3, RZ, 0x3c, !PT ;  /* 0x000000030c0c7212 */ /* 0x000fc600078e3cff */
[----:B------:R-:W-:Y:S01]  /*ca70*/  IMAD R9, R7, 0x8, R0 ;  /* 0x0000000807097824 */ /* 0x000fe200078e0200 */
[----:B------:R-:W-:Y:S01]  /*ca80*/  SHF.L.U32 R4, R12, 0x1f, RZ ;  /* 0x0000001f0c047819 */ /* 0x000fe200000006ff */
[----:B-1----:R-:W-:Y:S06]  /*ca90*/  @!P0 BRA `(.L_x_305) ;  /* 0x0000000400288947 */ /* 0x002fec0003800000 */
.L_x_320:
[----:B------:R-:W1:Y:S01]  /*caa0*/  SYNCS.PHASECHK.TRANS64.TRYWAIT P0, [R9+URZ], R4 ;  /* 0x00000004090075a7 */ /* 0x000e62000800017f */
[----:B------:R-:W-:-:S05]  /*cab0*/  VIADD R2, R7, 0x1 ;  /* 0x0000000107027836 */ /* 0x000fca0000000000 */
[----:B------:R-:W-:-:S04]  /*cac0*/  ISETP.NE.AND P1, PT, R2, 0x6, PT ;  /* 0x000000060200780c */ /* 0x000fc80003f25270 */
[----:B------:R-:W-:Y:S02]  /*cad0*/  SEL R3, RZ, 0x1, P1 ;  /* 0x00000001ff037807 */ /* 0x000fe40000800000 */
[----:B------:R-:W-:Y:S02]  /*cae0*/  SEL R7, R2, RZ, P1 ;  /* 0x000000ff02077207 */ /* 0x000fe40000800000 */
[----:B------:R-:W-:-:S03]  /*caf0*/  LOP3.LUT R11, R12, R3, RZ, 0x3c, !PT ;  /* 0x000000030c0b7212 */ /* 0x000fc600078e3cff */
[----:B0-----:R-:W-:Y:S01]  /*cb00*/  IMAD R6, R7, 0x8, R0 ;  /* 0x0000000807067824 */ /* 0x001fe200078e0200 */
[----:B------:R-:W-:Y:S01]  /*cb10*/  SHF.L.U32 R5, R11, 0x1f, RZ ;  /* 0x0000001f0b057819 */ /* 0x000fe200000006ff */
[----:B-1----:R-:W-:Y:S06]  /*cb20*/  @!P0 BRA `(.L_x_306) ;  /* 0x0000000400188947 */ /* 0x002fec0003800000 */
.L_x_321:
[----:B------:R-:W1:Y:S01]  /*cb30*/  SYNCS.PHASECHK.TRANS64.TRYWAIT P0, [R6+URZ], R5 ;  /* 0x00000005060075a7 */ /* 0x000e62000800017f */
[----:B------:R-:W-:-:S05]  /*cb40*/  VIADD R2, R7, 0x1 ;  /* 0x0000000107027836 */ /* 0x000fca0000000000 */
[----:B------:R-:W-:-:S04]  /*cb50*/  ISETP.NE.AND P1, PT, R2, 0x6, PT ;  /* 0x000000060200780c */ /* 0x000fc80003f25270 */
[----:B0-----:R-:W-:Y:S02]  /*cb60*/  SEL R4, RZ, 0x1, P1 ;  /* 0x00000001ff047807 */ /* 0x001fe40000800000 */
[----:B------:R-:W-:Y:S02]  /*cb70*/  SEL R3, R2, RZ, P1 ;  /* 0x000000ff02037207 */ /* 0x000fe40000800000 */
[----:B------:R-:W-:Y:S01]  /*cb80*/  LOP3.LUT R4, R11, R4, RZ, 0x3c, !PT ;  /* 0x000000040b047212 */ /* 0x000fe200078e3cff */
[----:B-1----:R-:W-:Y:S06]  /*cb90*/  @!P0 BRA `(.L_x_307) ;  /* 0x0000000400108947 */ /* 0x002fec0003800000 */
.L_x_322:
[----:B------:R-:W-:Y:S01]  /*cba0*/  IMAD R3, R3, 0x8, R0 ;  /* 0x0000000803037824 */ /* 0x000fe200078e0200 */
[----:B------:R-:W-:-:S07]  /*cbb0*/  SHF.L.U32 R0, R4, 0x1f, RZ ;  /* 0x0000001f04007819 */ /* 0x000fce00000006ff */
.L_x_308:
[----:B-1----:R1:W2:Y:S02]  /*cbc0*/  SYNCS.PHASECHK.TRANS64.TRYWAIT P0, [R3+URZ], R0 ;  /* 0x00000000030075a7 */ /* 0x0022a4000800017f */
[----:B--2---:R-:W-:Y:S05]  /*cbd0*/  @!P0 NANOSLEEP.SYNCS 0x989680 ;  /* 0x009896800000895d */ /* 0x004fea0003900000 */
[----:B------:R-:W2:Y:S02]  /*cbe0*/  @!P0 SYNCS.PHASECHK.TRANS64 P0, [R3+URZ], R0 ;  /* 0x00000000030085a7 */ /* 0x000ea4000800007f */
[----:B--2---:R-:W-:Y:S05]  /*cbf0*/  @!P0 BRA `(.L_x_308) ;  /* 0xfffffffc00f08947 */ /* 0x004fea000383ffff */
.L_x_301:
[----:B------:R-:W-:Y:S05]  /*cc00*/  BSYNC B0 ;  /* 0x0000000000007941 */ /* 0x000fea0003800000 */
.L_x_300:
[----:B------:R-:W-:Y:S05]  /*cc10*/  EXIT ;  /* 0x000000000000794d */ /* 0x000fea0003800000 */
.L_x_19:
[----:B0-----:R-:W-:-:S04]  /*cc20*/  IMAD.U32 R20, RZ, RZ, UR8 ;  /* 0x00000008ff147e24 */ /* 0x001fc8000f8e00ff */
[----:B------:R0:W1:Y:S03]  /*cc30*/  SYNCS.PHASECHK.TRANS64.TRYWAIT P1, [R20+URZ+-0x8], R19 ;  /* 0xfffff813140075a7 */ /* 0x000066000802017f */
[----:B-1----:R-:W-:Y:S05]  /*cc40*/  @!P1 NANOSLEEP.SYNCS 0x989680 ;  /* 0x009896800000995d */ /* 0x002fea0003900000 */
[----:B------:R-:W1:Y:S02]  /*cc50*/  @!P1 SYNCS.PHASECHK.TRANS64 P1, [R20+URZ+-0x8], R19 ;  /* 0xfffff813140095a7 */ /* 0x000e64000802007f */
[----:B-1----:R-:W-:Y:S05]  /*cc60*/  @!P1 BRA `(.L_x_19) ;  /* 0xfffffffc00ec9947 */ /* 0x002fea000383ffff */
[----:B------:R-:W-:Y:S05]  /*cc70*/  BRA `(.L_x_309) ;  /* 0xffffff4800907947 */ /* 0x000fea000383ffff */
.L_x_24:
[----:B-1----:R-:W-:-:S04]  /*cc80*/  IMAD.U32 R23, RZ, RZ, UR11 ;  /* 0x0000000bff177e24 */ /* 0x002fc8000f8e00ff */
[----:B------:R1:W4:Y:S03]  /*cc90*/  SYNCS.PHASECHK.TRANS64.TRYWAIT P1, [R23+URZ], R22 ;  /* 0x00000016170075a7 */ /* 0x000326000802017f */
[----:B----4-:R-:W-:Y:S05]  /*cca0*/  @!P1 NANOSLEEP.SYNCS 0x989680 ;  /* 0x009896800000995d */ /* 0x010fea0003900000 */
[----:B------:R-:W4:Y:S02]  /*ccb0*/  @!P1 SYNCS.PHASECHK.TRANS64 P1, [R23+URZ], R22 ;  /* 0x00000016170095a7 */ /* 0x000f24000802007f */
[----:B----4-:R-:W-:Y:S05]  /*ccc0*/  @!P1 BRA `(.L_x_24) ;  /* 0xfffffffc00ec9947 */ /* 0x010fea000383ffff */
[----:B------:R-:W-:Y:S05]  /*ccd0*/  BRA `(.L_x_23) ;  /* 0xffffff4c00c47947 */ /* 0x000fea000383ffff */
.L_x_28:
[----:B0-----:R-:W-:-:S04]  /*cce0*/  IMAD.U32 R20, RZ, RZ, UR8 ;  /* 0x00000008ff147e24 */ /* 0x001fc8000f8e00ff */
[----:B------:R0:W1:Y:S03]  /*ccf0*/  SYNCS.PHASECHK.TRANS64.TRYWAIT P1, [R20+URZ+0x8], R19 ;  /* 0x00000813140075a7 */ /* 0x000066000802017f */
[----:B-1----:R-:W-:Y:S05]  /*cd00*/  @!P1 NANOSLEEP.SYNCS 0x989680 ;  /* 0x009896800000995d */ /* 0x002fea0003900000 */
[----:B------:R-:W1:Y:S02]  /*cd10*/  @!P1 SYNCS.PHASECHK.TRANS64 P1, [R20+URZ+0x8], R19 ;  /* 0x00000813140095a7 */ /* 0x000e64000802007f */
[----:B-1----:R-:W-:Y:S05]  /*cd20*/  @!P1 BRA `(.L_x_28) ;  /* 0xfffffffc00ec9947 */ /* 0x002fea000383ffff */
[----:B------:R-:W-:Y:S05]  /*cd30*/  BRA `(.L_x_310) ;  /* 0xffffff5000a07947 */ /* 0x000fea000383ffff */
.L_x_287:
[----:B------:R-:W-:Y:S01]  /*cd40*/  BSSY B1, `(.L_x_311) ;  /* 0x0000006000017945 */ /* 0x000fe20003800000 */
[----:B------:R-:W-:-:S07]  /*cd50*/  IMAD.MOV.U32 R10, RZ, RZ, -0x1 ;  /* 0xffffffffff0a7424 */ /* 0x000fce00078e00ff */
[----:B------:R-:W-:Y:S05]  /*cd60*/  WARPSYNC.COLLECTIVE R10, `(.L_x_312) ;  /* 0x000000000a0c7348 */ /* 0x000fea0003c00000 */
[----:B------:R-:W-:Y:S02]  /*cd70*/  ELECT P1, UR62, PT ;  /* 0x00000000003e782f */ /* 0x000fe40003820000 */
[----:B------:R-:W-:Y:S01]  /*cd80*/  MOV R10, UR62 ;  /* 0x0000003e000a7c02 */ /* 0x000fe20008000f00 */
[----:B------:R-:W-:Y:S10]  /*cd90*/  ENDCOLLECTIVE ;  /* 0x000000000000791b */ /* 0x000ff40003800000 */
.L_x_312:
[----:B------:R-:W-:Y:S05]  /*cda0*/  BSYNC B1 ;  /* 0x0000000000017941 */ /* 0x000fea0003800000 */
.L_x_311:
[----:B------:R-:W-:Y:S05]  /*cdb0*/  BRA `(.L_x_313) ;  /* 0xffffffec00987947 */ /* 0x000fea000383ffff */
.L_x_290:
[----:B-1----:R1:W2:Y:S02]  /*cdc0*/  SYNCS.PHASECHK.TRANS64.TRYWAIT P1, [R20+URZ+0x30], R11 ;  /* 0x0000300b140075a7 */ /* 0x0022a4000802017f */
[----:B--2---:R-:W-:Y:S05]  /*cdd0*/  @!P1 NANOSLEEP.SYNCS 0x989680 ;  /* 0x009896800000995d */ /* 0x004fea0003900000 */
[----:B------:R-:W2:Y:S02]  /*cde0*/  @!P1 SYNCS.PHASECHK.TRANS64 P1, [R20+URZ+0x30], R11 ;  /* 0x0000300b140095a7 */ /* 0x000ea4000802007f */
[----:B--2---:R-:W-:Y:S05]  /*cdf0*/  @!P1 BRA `(.L_x_290) ;  /* 0xfffffffc00f09947 */ /* 0x004fea000383ffff */
[----:B------:R-:W-:Y:S05]  /*ce00*/  BRA `(.L_x_314) ;  /* 0xffffffec00d07947 */ /* 0x000fea000383ffff */
.L_x_299:
[----:B------:R-:W-:Y:S01]  /*ce10*/  BSSY B0, `(.L_x_315) ;  /* 0x0000006000007945 */ /* 0x000fe20003800000 */
[----:B------:R-:W-:-:S07]  /*ce20*/  IMAD.MOV.U32 R10, RZ, RZ, -0x1 ;  /* 0xffffffffff0a7424 */ /* 0x000fce00078e00ff */
[----:B------:R-:W-:Y:S05]  /*ce30*/  WARPSYNC.COLLECTIVE R10, `(.L_x_316) ;  /* 0x000000000a0c7348 */ /* 0x000fea0003c00000 */
[----:B------:R-:W-:Y:S02]  /*ce40*/  ELECT P1, UR62, PT ;  /* 0x00000000003e782f */ /* 0x000fe40003820000 */
[----:B------:R-:W-:Y:S01]  /*ce50*/  MOV R10, UR62 ;  /* 0x0000003e000a7c02 */ /* 0x000fe20008000f00 */
[----:B------:R-:W-:Y:S10]  /*ce60*/  ENDCOLLECTIVE ;  /* 0x000000000000791b */ /* 0x000ff40003800000 */
.L_x_316:
[----:B------:R-:W-:Y:S05]  /*ce70*/  BSYNC B0 ;  /* 0x0000000000007941 */ /* 0x000fea0003800000 */
.L_x_315:
[----:B------:R-:W-:Y:S01]  /*ce80*/  PLOP3.LUT P0, PT, P1, PT, PT, 0x80, 0x0 ;  /* 0x000000000000781c */ /* 0x000fe20000f0f070 */
[----:B------:R-:W-:-:S12]  /*ce90*/  BRA `(.L_x_317) ;  /* 0xfffffff800647947 */ /* 0x000fd8000383ffff */
.L_x_303:
[----:B0-----:R0:W1:Y:S02]  /*cea0*/  SYNCS.PHASECHK.TRANS64.TRYWAIT P0, [R5+URZ], R2 ;  /* 0x00000002050075a7 */ /* 0x001064000800017f */
[----:B-1----:R-:W-:Y:S05]  /*ceb0*/  @!P0 NANOSLEEP.SYNCS 0x989680 ;  /* 0x009896800000895d */ /* 0x002fea0003900000 */
[----:B------:R-:W1:Y:S02]  /*cec0*/  @!P0 SYNCS.PHASECHK.TRANS64 P0, [R5+URZ], R2 ;  /* 0x00000002050085a7 */ /* 0x000e64000800007f */
[----:B-1----:R-:W-:Y:S05]  /*ced0*/  @!P0 BRA `(.L_x_303) ;  /* 0xfffffffc00f08947 */ /* 0x002fea000383ffff */
[----:B------:R-:W-:Y:S05]  /*cee0*/  BRA `(.L_x_318) ;  /* 0xfffffff800a47947 */ /* 0x000fea000383ffff */
.L_x_304:
[----:B0-----:R0:W1:Y:S02]  /*cef0*/  SYNCS.PHASECHK.TRANS64.TRYWAIT P0, [R7+URZ], R4 ;  /* 0x00000004070075a7 */ /* 0x001064000800017f */
[----:B-1----:R-:W-:Y:S05]  /*cf00*/  @!P0 NANOSLEEP.SYNCS 0x989680 ;  /* 0x009896800000895d */ /* 0x002fea0003900000 */
[----:B------:R-:W1:Y:S02]  /*cf10*/  @!P0 SYNCS.PHASECHK.TRANS64 P0, [R7+URZ], R4 ;  /* 0x00000004070085a7 */ /* 0x000e64000800007f */
[----:B-1----:R-:W-:Y:S05]  /*cf20*/  @!P0 BRA `(.L_x_304) ;  /* 0xfffffffc00f08947 */ /* 0x002fea000383ffff */
[----:B------:R-:W-:Y:S05]  /*cf30*/  BRA `(.L_x_319) ;  /* 0xfffffff800b47947 */ /* 0x000fea000383ffff */
.L_x_305:
[----:B0-----:R0:W1:Y:S02]  /*cf40*/  SYNCS.PHASECHK.TRANS64.TRYWAIT P0, [R6+URZ], R5 ;  /* 0x00000005060075a7 */ /* 0x001064000800017f */
[----:B-1----:R-:W-:Y:S05]  /*cf50*/  @!P0 NANOSLEEP.SYNCS 0x989680 ;  /* 0x009896800000895d */ /* 0x002fea0003900000 */
[----:B------:R-:W1:Y:S02]  /*cf60*/  @!P0 SYNCS.PHASECHK.TRANS64 P0, [R6+URZ], R5 ;  /* 0x00000005060085a7 */ /* 0x000e64000800007f */
[----:B-1----:R-:W-:Y:S05]  /*cf70*/  @!P0 BRA `(.L_x_305) ;  /* 0xfffffffc00f08947 */ /* 0x002fea000383ffff */
[----:B------:R-:W-:Y:S05]  /*cf80*/  BRA `(.L_x_320) ;  /* 0xfffffff800c47947 */ /* 0x000fea000383ffff */
.L_x_306:
[----:B0-----:R0:W1:Y:S02]  /*cf90*/  SYNCS.PHASECHK.TRANS64.TRYWAIT P0, [R9+URZ], R4 ;  /* 0x00000004090075a7 */ /* 0x001064000800017f */
[----:B-1----:R-:W-:Y:S05]  /*cfa0*/  @!P0 NANOSLEEP.SYNCS 0x989680 ;  /* 0x009896800000895d */ /* 0x002fea0003900000 */
[----:B------:R-:W1:Y:S02]  /*cfb0*/  @!P0 SYNCS.PHASECHK.TRANS64 P0, [R9+URZ], R4 ;  /* 0x00000004090085a7 */ /* 0x000e64000800007f */
[----:B-1----:R-:W-:Y:S05]  /*cfc0*/  @!P0 BRA `(.L_x_306) ;  /* 0xfffffffc00f08947 */ /* 0x002fea000383ffff */
[----:B------:R-:W-:Y:S05]  /*cfd0*/  BRA `(.L_x_321) ;  /* 0xfffffff800d47947 */ /* 0x000fea000383ffff */
.L_x_307:
[----:B0-----:R0:W1:Y:S02]  /*cfe0*/  SYNCS.PHASECHK.TRANS64.TRYWAIT P0, [R6+URZ], R5 ;  /* 0x00000005060075a7 */ /* 0x001064000800017f */
[----:B-1----:R-:W-:Y:S05]  /*cff0*/  @!P0 NANOSLEEP.SYNCS 0x989680 ;  /* 0x009896800000895d */ /* 0x002fea0003900000 */
[----:B------:R-:W1:Y:S02]  /*d000*/  @!P0 SYNCS.PHASECHK.TRANS64 P0, [R6+URZ], R5 ;  /* 0x00000005060085a7 */ /* 0x000e64000800007f */
[----:B-1----:R-:W-:Y:S05]  /*d010*/  @!P0 BRA `(.L_x_307) ;  /* 0xfffffffc00f08947 */ /* 0x002fea000383ffff */
[----:B------:R-:W-:Y:S05]  /*d020*/  BRA `(.L_x_322) ;  /* 0xfffffff800dc7947 */ /* 0x000fea000383ffff */
.L_x_323:
[----:B------:R-:W-:-:S00]  /*d030*/  BRA `(.L_x_323) ;  /* 0xfffffffc00fc7947 */ /* 0x000fc0000383ffff */
[----:B------:R-:W-:-:S00]  /*d040*/  NOP ;  /* 0x0000000000007918 */ /* 0x000fc00000000000 */
        /* <DEDUP_REMOVED lines=11> */
.L_x_324:


//--------------------- .nv.shared._ZN7cutlass13device_kernelINS_4gemm6kernel13GemmUniversalIN4cute5tupleIJiiiiEEENS1_10collective13CollectiveMmaINS1_40MainloopSm90TmaGmmaWarpSpecializedSparseILi6ENS5_IJNS4_1CILi1EEENSA_ILi2EEESB_EEENS1_32KernelTmaWarpSpecializedPingpongEEENS5_IJNSA_ILi64EEENSA_ILi256EEESG_EEENS_6half_tENS5_IJNS4_6LayoutINS5_IJiNS5_IJSC_iEEEiEEENS5_IJlNS5_IJSB_SC_EEElEEEEENSK_INS5_IJNS5_IJNS5_IJNSA_ILi8EEESC_NSA_ILi4EEEEEEiEEENS5_IJNS5_IJNSA_ILi16EEESC_SC_EEEiEEEiEEENS5_IJNS5_IJNS5_IJSG_SU_NSA_ILi1024EEEEEENSA_ILi4096EEEEEENS5_IJNS5_IJSB_NSA_ILi512EEENSA_ILi32EEEEEElEEElEEEEEEEESJ_NS5_IJlSB_lEEENS4_8TiledMMAINS4_8MMA_AtomIJNS4_4SM904GMMA6SPARSE27GMMA_64x256x32_F32F16F16_SSILNS1D_5MajorE0ELS1G_0ELNS1D_7ScaleInE1ELS1H_1ELNS1D_9SparseSelE0EEEEEENSK_INS5_IJSB_SB_SB_EEENS5_IJNSA_ILi0EEES1M_S1M_EEEEENS5_IJNS4_10UnderscoreES1P_S1P_EEEEENS4_23SM90_TMA_LOAD_MULTICASTENS4_14ComposedLayoutINS4_7SwizzleILi2ELi4ELi3EEENS4_25smem_sparse_ptr_flag_bitsILi2ELi16EEENSK_INS5_IJNS5_IJSB_SQ_EEENS5_IJSC_S13_EEEEEENS5_IJNS5_IJS1M_SG_EEESN_EEEEEEEvNS4_8identityENS4_13SM90_TMA_LOADENS1T_INS1U_ILi3ELi4ELi3EEENS4_18smem_ptr_flag_bitsILi16EEENSK_INS5_IJSQ_SG_EEENS5_IJSG_SB_EEEEEEEvS25_EENS_8epilogue10collective6detail29Sm90TmaWarpSpecializedAdapterINS2G_15DefaultEpilogueIfNS5_IJSB_llEEES2K_NS2F_6thread17LinearCombinationIfLi1EffLNS2L_9ScaleType4KindE0ELNS_15FloatRoundStyleE2EfEENS1_15EpilogueDefaultEEEEEvvEEEEvNT_6ParamsE --------------------------
	.section	.nv.shared._ZN7cutlass13device_kernelINS_4gemm6kernel13GemmUniversalIN4cute5tupleIJiiiiEEENS1_10collective13CollectiveMmaINS1_40MainloopSm90TmaGmmaWarpSpecializedSparseILi6ENS5_IJNS4_1CILi1EEENSA_ILi2EEESB_EEENS1_32KernelTmaWarpSpecializedPingpongEEENS5_IJNSA_ILi64EEENSA_ILi256EEESG_EEENS_6half_tENS5_IJNS4_6LayoutINS5_IJiNS5_IJSC_iEEEiEEENS5_IJlNS5_IJSB_SC_EEElEEEEENSK_INS5_IJNS5_IJNS5_IJNSA_ILi8EEESC_NSA_ILi4EEEEEEiEEENS5_IJNS5_IJNSA_ILi16EEESC_SC_EEEiEEEiEEENS5_IJNS5_IJNS5_IJSG_SU_NSA_ILi1024EEEEEENSA_ILi4096EEEEEENS5_IJNS5_IJSB_NSA_ILi512EEENSA_ILi32EEEEEElEEElEEEEEEEESJ_NS5_IJlSB_lEEENS4_8TiledMMAINS4_8MMA_AtomIJNS4_4SM904GMMA6SPARSE27GMMA_64x256x32_F32F16F16_SSILNS1D_5MajorE0ELS1G_0ELNS1D_7ScaleInE1ELS1H_1ELNS1D_9SparseSelE0EEEEEENSK_INS5_IJSB_SB_SB_EEENS5_IJNSA_ILi0EEES1M_S1M_EEEEENS5_IJNS4_10UnderscoreES1P_S1P_EEEEENS4_23SM90_TMA_LOAD_MULTICASTENS4_14ComposedLayoutINS4_7SwizzleILi2ELi4ELi3EEENS4_25smem_sparse_ptr_flag_bitsILi2ELi16EEENSK_INS5_IJNS5_IJSB_SQ_EEENS5_IJSC_S13_EEEEEENS5_IJNS5_IJS1M_SG_EEESN_EEEEEEEvNS4_8identityENS4_13SM90_TMA_LOADENS1T_INS1U_ILi3ELi4ELi3EEENS4_18smem_ptr_flag_bitsILi16EEENSK_INS5_IJSQ_SG_EEENS5_IJSG_SB_EEEEEEEvS25_EENS_8epilogue10collective6detail29Sm90TmaWarpSpecializedAdapterINS2G_15DefaultEpilogueIfNS5_IJSB_llEEES2K_NS2F_6thread17LinearCombinationIfLi1EffLNS2L_9ScaleType4KindE0ELNS_15FloatRoundStyleE2EfEENS1_15EpilogueDefaultEEEEEvvEEEEvNT_6ParamsE,"aw",@nobits
	.sectionflags	@""
	.align	16
	.zero		1024


//--------------------- .nv.shared.reserved.0     --------------------------
	.section	.nv.shared.reserved.0,"aw",@nobits
	.weak		__nv_reservedSMEM_offset_0_alias
	.size		__nv_reservedSMEM_offset_0_alias, 0, 0
	.other		__nv_reservedSMEM_offset_0_alias,@"STO_CUDA_RESERVED_SHARED STV_DEFAULT"
__nv_reservedSMEM_offset_0_alias:
	.zero		0


//--------------------- .nv.global                --------------------------
	.section	.nv.global,"aw",@nobits
.nv.global:
	.type		_ZN39_INTERNAL_a5956eb0_4_k_cu_77f591e9_38264cute1_E,@object
	.size		_ZN39_INTERNAL_a5956eb0_4_k_cu_77f591e9_38264cute1_E,(_ZN39_INTERNAL_a5956eb0_4_k_cu_77f591e9_38264cuda3std3__45__cpo6cbeginE - _ZN39_INTERNAL_a5956eb0_4_k_cu_77f591e9_38264cute1_E)
_ZN39_INTERNAL_a5956eb0_4_k_cu_77f591e9_38264cute1_E:
	.zero		1
	.type		_ZN39_INTERNAL_a5956eb0_4_k_cu_77f591e9_38264cuda3std3__45__cpo6cbeginE,@object
	.size		_ZN39_INTERNAL_a5956eb0_4_k_cu_77f591e9_38264cuda3std3__45__cpo6cbeginE,(_ZN39_INTERNAL_a5956eb0_4_k_cu_77f591e9_38264cuda3std3__48in_placeE - _ZN39_INTERNAL_a5956eb0_4_k_cu_77f591e9_38264cuda3std3__45__cpo6cbeginE)
_ZN39_INTERNAL_a5956eb0_4_k_cu_77f591e9_38264cuda3std3__45__cpo6cbeginE:
	.zero		1
	.type		_ZN39_INTERNAL_a5956eb0_4_k_cu_77f591e9_38264cuda3std3__48in_placeE,@object
	.size		_ZN39_INTERNAL_a5956eb0_4_k_cu_77f591e9_38264cuda3std3__48in_placeE,(_ZN39_INTERNAL_a5956eb0_4_k_cu_77f591e9_38264cuda3std6ranges3__45__cpo9iter_moveE - _ZN39_INTERNAL_a5956eb0_4_k_cu_77f591e9_38264cuda3std3__48in_placeE)
_ZN39_INTERNAL_a5956eb0_4_k_cu_77f591e9_38264cuda3std3__48in_placeE:
	.zero		1
	.type		_ZN39_INTERNAL_a5956eb0_4_k_cu_77f591e9_38264cuda3std6ranges3__45__cpo9iter_moveE,@object
	.size		_ZN39_INTERNAL_a5956eb0_4_k_cu_77f591e9_38264cuda3std6ranges3__45__cpo9iter_moveE,(_ZN39_INTERNAL_a5956eb0_4_k_cu_77f591e9_38264cuda3std3__45__cpo5beginE - _ZN39_INTERNAL_a5956eb0_4_k_cu_77f591e9_38264cuda3std6ranges3__45__cpo9iter_moveE)
_ZN39_INTERNAL_a5956eb0_4_k_cu_77f591e9_38264cuda3std6ranges3__45__cpo9iter_moveE:
	.zero		1
	.type		_ZN39_INTERNAL_a5956eb0_4_k_cu_77f591e9_38264cuda3std3__45__cpo5beginE,@object
	.size		_ZN39_INTERNAL_a5956eb0_4_k_cu_77f591e9_38264cuda3std3__45__cpo5beginE,(_ZN39_INTERNAL_a5956eb0_4_k_cu_77f591e9_38264cuda3std3__441_GLOBAL__N__a5956eb0_4_k_cu_77f591e9_38266ignoreE - _ZN39_INTERNAL_a5956eb0_4_k_cu_77f591e9_38264cuda3std3__45__cpo5beginE)
_ZN39_INTERNAL_a5956eb0_4_k_cu_77f591e9_38264cuda3std3__45__cpo5beginE:
	.zero		1
	.type		_ZN39_INTERNAL_a5956eb0_4_k_cu_77f591e9_38264cuda3std3__441_GLOBAL__N__a5956eb0_4_k_cu_77f591e9_38266ignoreE,@object
	.size		_ZN39_INTERNAL_a5956eb0_4_k_cu_77f591e9_38264cuda3std3__441_GLOBAL__N__a5956eb0_4_k_cu_77f591e9_38266ignoreE,(_ZN39_INTERNAL_a5956eb0_4_k_cu_77f591e9_38264cute7productE - _ZN39_INTERNAL_a5956eb0_4_k_cu_77f591e9_38264cuda3std3__441_GLOBAL__N__a5956eb0_4_k_cu_77f591e9_38266ignoreE)
_ZN39_INTERNAL_a5956eb0_4_k_cu_77f591e9_38264cuda3std3__441_GLOBAL__N__a5956eb0_4_k_cu_77f591e9_38266ignoreE:
	.zero		1
	.type		_ZN39_INTERNAL_a5956eb0_4_k_cu_77f591e9_38264cute7productE,@object
	.size		_ZN39_INTERNAL_a5956eb0_4_k_cu_77f591e9_38264cute7productE,(_ZN39_INTERNAL_a5956eb0_4_k_cu_77f591e9_38264cuda3std3__45__cpo3endE - _ZN39_INTERNAL_a5956eb0_4_k_cu_77f591e9_38264cute7productE)
_ZN39_INTERNAL_a5956eb0_4_k_cu_77f591e9_38264cute7productE:
	.zero		1
	.type		_ZN39_INTERNAL_a5956eb0_4_k_cu_77f591e9_38264cuda3std3__45__cpo3endE,@object
	.size		_ZN39_INTERNAL_a5956eb0_4_k_cu_77f591e9_38264cuda3std3__45__cpo3endE,(_ZN39_INTERNAL_a5956eb0_4_k_cu_77f591e9_38264cuda3std3__419piecewise_constructE - _ZN39_INTERNAL_a5956eb0_4_k_cu_77f591e9_38264cuda3std3__45__cpo3endE)
_ZN39_INTERNAL_a5956eb0_4_k_cu_77f591e9_38264cuda3std3__45__cpo3endE:
	.zero		1
	.type		_ZN39_INTERNAL_a5956eb0_4_k_cu_77f591e9_38264cuda3std3__419piecewise_constructE,@object
	.size		_ZN39_INTERNAL_a5956eb0_4_k_cu_77f591e9_38264cuda3std3__419piecewise_constructE,(_ZN39_INTERNAL_a5956eb0_4_k_cu_77f591e9_38264cuda3std3__45__cpo4cendE - _ZN39_INTERNAL_a5956eb0_4_k_cu_77f591e9_38264cuda3std3__419piecewise_constructE)
_ZN39_INTERNAL_a5956eb0_4_k_cu_77f591e9_38264cuda3std3__419piecewise_constructE:
	.zero		1
	.type		_ZN39_INTERNAL_a5956eb0_4_k_cu_77f591e9_38264cuda3std3__45__cpo4cendE,@object
	.size		_ZN39_INTERNAL_a5956eb0_4_k_cu_77f591e9_38264cuda3std3__45__cpo4cendE,(_ZN39_INTERNAL_a5956eb0_4_k_cu_77f591e9_38264cuda3std6ranges3__45__cpo4swapE - _ZN39_INTERNAL_a5956eb0_4_k_cu_77f591e9_38264cuda3std3__45__cpo4cendE)
_ZN39_INTERNAL_a5956eb0_4_k_cu_77f591e9_38264cuda3std3__45__cpo4cendE:
	.zero		1
	.type		_ZN39_INTERNAL_a5956eb0_4_k_cu_77f591e9_38264cuda3std6ranges3__45__cpo4swapE,@object
	.size		_ZN39_INTERNAL_a5956eb0_4_k_cu_77f591e9_38264cuda3std6ranges3__45__cpo4swapE,(.L_7 - _ZN39_INTERNAL_a5956eb0_4_k_cu_77f591e9_38264cuda3std6ranges3__45__cpo4swapE)
_ZN39_INTERNAL_a5956eb0_4_k_cu_77f591e9_38264cuda3std6ranges3__45__cpo4swapE:
	.zero		1
.L_7:


//--------------------- .nv.constant0._ZN7cutlass13device_kernelINS_4gemm6kernel13GemmUniversalIN4cute5tupleIJiiiiEEENS1_10collective13CollectiveMmaINS1_40MainloopSm90TmaGmmaWarpSpecializedSparseILi6ENS5_IJNS4_1CILi1EEENSA_ILi2EEESB_EEENS1_32KernelTmaWarpSpecializedPingpongEEENS5_IJNSA_ILi64EEENSA_ILi256EEESG_EEENS_6half_tENS5_IJNS4_6LayoutINS5_IJiNS5_IJSC_iEEEiEEENS5_IJlNS5_IJSB_SC_EEElEEEEENSK_INS5_IJNS5_IJNS5_IJNSA_ILi8EEESC_NSA_ILi4EEEEEEiEEENS5_IJNS5_IJNSA_ILi16EEESC_SC_EEEiEEEiEEENS5_IJNS5_IJNS5_IJSG_SU_NSA_ILi1024EEEEEENSA_ILi4096EEEEEENS5_IJNS5_IJSB_NSA_ILi512EEENSA_ILi32EEEEEElEEElEEEEEEEESJ_NS5_IJlSB_lEEENS4_8TiledMMAINS4_8MMA_AtomIJNS4_4SM904GMMA6SPARSE27GMMA_64x256x32_F32F16F16_SSILNS1D_5MajorE0ELS1G_0ELNS1D_7ScaleInE1ELS1H_1ELNS1D_9SparseSelE0EEEEEENSK_INS5_IJSB_SB_SB_EEENS5_IJNSA_ILi0EEES1M_S1M_EEEEENS5_IJNS4_10UnderscoreES1P_S1P_EEEEENS4_23SM90_TMA_LOAD_MULTICASTENS4_14ComposedLayoutINS4_7SwizzleILi2ELi4ELi3EEENS4_25smem_sparse_ptr_flag_bitsILi2ELi16EEENSK_INS5_IJNS5_IJSB_SQ_EEENS5_IJSC_S13_EEEEEENS5_IJNS5_IJS1M_SG_EEESN_EEEEEEEvNS4_8identityENS4_13SM90_TMA_LOADENS1T_INS1U_ILi3ELi4ELi3EEENS4_18smem_ptr_flag_bitsILi16EEENSK_INS5_IJSQ_SG_EEENS5_IJSG_SB_EEEEEEEvS25_EENS_8epilogue10collective6detail29Sm90TmaWarpSpecializedAdapterINS2G_15DefaultEpilogueIfNS5_IJSB_llEEES2K_NS2F_6thread17LinearCombinationIfLi1EffLNS2L_9ScaleType4KindE0ELNS_15FloatRoundStyleE2EfEENS1_15EpilogueDefaultEEEEEvvEEEEvNT_6ParamsE --------------------------
	.section	.nv.constant0._ZN7cutlass13device_kernelINS_4gemm6kernel13GemmUniversalIN4cute5tupleIJiiiiEEENS1_10collective13CollectiveMmaINS1_40MainloopSm90TmaGmmaWarpSpecializedSparseILi6ENS5_IJNS4_1CILi1EEENSA_ILi2EEESB_EEENS1_32KernelTmaWarpSpecializedPingpongEEENS5_IJNSA_ILi64EEENSA_ILi256EEESG_EEENS_6half_tENS5_IJNS4_6LayoutINS5_IJiNS5_IJSC_iEEEiEEENS5_IJlNS5_IJSB_SC_EEElEEEEENSK_INS5_IJNS5_IJNS5_IJNSA_ILi8EEESC_NSA_ILi4EEEEEEiEEENS5_IJNS5_IJNSA_ILi16EEESC_SC_EEEiEEEiEEENS5_IJNS5_IJNS5_IJSG_SU_NSA_ILi1024EEEEEENSA_ILi4096EEEEEENS5_IJNS5_IJSB_NSA_ILi512EEENSA_ILi32EEEEEElEEElEEEEEEEESJ_NS5_IJlSB_lEEENS4_8TiledMMAINS4_8MMA_AtomIJNS4_4SM904GMMA6SPARSE27GMMA_64x256x32_F32F16F16_SSILNS1D_5MajorE0ELS1G_0ELNS1D_7ScaleInE1ELS1H_1ELNS1D_9SparseSelE0EEEEEENSK_INS5_IJSB_SB_SB_EEENS5_IJNSA_ILi0EEES1M_S1M_EEEEENS5_IJNS4_10UnderscoreES1P_S1P_EEEEENS4_23SM90_TMA_LOAD_MULTICASTENS4_14ComposedLayoutINS4_7SwizzleILi2ELi4ELi3EEENS4_25smem_sparse_ptr_flag_bitsILi2ELi16EEENSK_INS5_IJNS5_IJSB_SQ_EEENS5_IJSC_S13_EEEEEENS5_IJNS5_IJS1M_SG_EEESN_EEEEEEEvNS4_8identityENS4_13SM90_TMA_LOADENS1T_INS1U_ILi3ELi4ELi3EEENS4_18smem_ptr_flag_bitsILi16EEENSK_INS5_IJSQ_SG_EEENS5_IJSG_SB_EEEEEEEvS25_EENS_8epilogue10collective6detail29Sm90TmaWarpSpecializedAdapterINS2G_15DefaultEpilogueIfNS5_IJSB_llEEES2K_NS2F_6thread17LinearCombinationIfLi1EffLNS2L_9ScaleType4KindE0ELNS_15FloatRoundStyleE2EfEENS1_15EpilogueDefaultEEEEEvvEEEEvNT_6ParamsE,"a",@progbits
	.sectionflags	@""
	.align	4
.nv.constant0._ZN7cutlass13device_kernelINS_4gemm6kernel13GemmUniversalIN4cute5tupleIJiiiiEEENS1_10collective13CollectiveMmaINS1_40MainloopSm90TmaGmmaWarpSpecializedSparseILi6ENS5_IJNS4_1CILi1EEENSA_ILi2EEESB_EEENS1_32KernelTmaWarpSpecializedPingpongEEENS5_IJNSA_ILi64EEENSA_ILi256EEESG_EEENS_6half_tENS5_IJNS4_6LayoutINS5_IJiNS5_IJSC_iEEEiEEENS5_IJlNS5_IJSB_SC_EEElEEEEENSK_INS5_IJNS5_IJNS5_IJNSA_ILi8EEESC_NSA_ILi4EEEEEEiEEENS5_IJNS5_IJNSA_ILi16EEESC_SC_EEEiEEEiEEENS5_IJNS5_IJNS5_IJSG_SU_NSA_ILi1024EEEEEENSA_ILi4096EEEEEENS5_IJNS5_IJSB_NSA_ILi512EEENSA_ILi32EEEEEElEEElEEEEEEEESJ_NS5_IJlSB_lEEENS4_8TiledMMAINS4_8MMA_AtomIJNS4_4SM904GMMA6SPARSE27GMMA_64x256x32_F32F16F16_SSILNS1D_5MajorE0ELS1G_0ELNS1D_7ScaleInE1ELS1H_1ELNS1D_9SparseSelE0EEEEEENSK_INS5_IJSB_SB_SB_EEENS5_IJNSA_ILi0EEES1M_S1M_EEEEENS5_IJNS4_10UnderscoreES1P_S1P_EEEEENS4_23SM90_TMA_LOAD_MULTICASTENS4_14ComposedLayoutINS4_7SwizzleILi2ELi4ELi3EEENS4_25smem_sparse_ptr_flag_bitsILi2ELi16EEENSK_INS5_IJNS5_IJSB_SQ_EEENS5_IJSC_S13_EEEEEENS5_IJNS5_IJS1M_SG_EEESN_EEEEEEEvNS4_8identityENS4_13SM90_TMA_LOADENS1T_INS1U_ILi3ELi4ELi3EEENS4_18smem_ptr_flag_bitsILi16EEENSK_INS5_IJSQ_SG_EEENS5_IJSG_SB_EEEEEEEvS25_EENS_8epilogue10collective6detail29Sm90TmaWarpSpecializedAdapterINS2G_15DefaultEpilogueIfNS5_IJSB_llEEES2K_NS2F_6thread17LinearCombinationIfLi1EffLNS2L_9ScaleType4KindE0ELNS_15FloatRoundStyleE2EfEENS1_15EpilogueDefaultEEEEEvvEEEEvNT_6ParamsE:
	.zero		1920


//--------------------- SYMBOLS --------------------------

	.type		.nv.reservedSmem.offset0,@object
	.size		.nv.reservedSmem.offset0,0x4
